// auto-generated by cutlass_sweep.gemm — config: {"arch": "sm_90", "cluster_m": 1, "cluster_n": 1, "dtype": "e4m3", "dtype_b": "e4m3", "layout": "nt", "stages": 0, "tile_k": 64, "tile_m": 128, "tile_n": 80}
#include "cutlass/cutlass.h"
#include "cutlass/gemm/collective/collective_builder.hpp"
#include "cutlass/gemm/device/gemm_universal_adapter.h"
#include "cutlass/gemm/kernel/gemm_universal.hpp"
#include "cutlass/epilogue/collective/collective_builder.hpp"

using ElemA = cutlass::float_e4m3_t;
using ElemB = cutlass::float_e4m3_t;
using ElemCD = cutlass::float_e4m3_t;
using Acc  = float;
using TileShape    = cute::Shape<cute::_128, cute::_80, cute::_64>;
using ClusterShape = cute::Shape<cute::_1, cute::_1, cute::_1>;

using CollectiveEpilogue = typename cutlass::epilogue::collective::CollectiveBuilder<
    cutlass::arch::Sm90, cutlass::arch::OpClassTensorOp,
    TileShape, ClusterShape,
    cutlass::epilogue::collective::EpilogueTileAuto,
    Acc, Acc,
    ElemCD, cutlass::layout::RowMajor, 128 / cutlass::sizeof_bits<ElemCD>::value,
    ElemCD, cutlass::layout::RowMajor, 128 / cutlass::sizeof_bits<ElemCD>::value,
    cutlass::epilogue::collective::EpilogueScheduleAuto
  >::CollectiveOp;

using CollectiveMainloop = typename cutlass::gemm::collective::CollectiveBuilder<
    cutlass::arch::Sm90, cutlass::arch::OpClassTensorOp,
    ElemA, cutlass::layout::RowMajor, 128 / cutlass::sizeof_bits<ElemA>::value,
    ElemB, cutlass::layout::ColumnMajor, 128 / cutlass::sizeof_bits<ElemB>::value,
    Acc,
    TileShape, ClusterShape,
    cutlass::gemm::collective::StageCountAutoCarveout<static_cast<int>(sizeof(typename CollectiveEpilogue::SharedStorage))>,
    cutlass::gemm::collective::KernelScheduleAuto
  >::CollectiveOp;

using GemmKernel = cutlass::gemm::kernel::GemmUniversal<
    cute::Shape<int,int,int,int>,
    CollectiveMainloop,
    CollectiveEpilogue
>;
using Gemm = cutlass::gemm::device::GemmUniversalAdapter<GemmKernel>;

// Force the device kernel symbol into the cubin without needing a host main.
auto* _anchor = &cutlass::device_kernel<GemmKernel>;


// ===== COMPILED SASS (sm_90a) =====

	.target	sm_90a

	.elftype	@"ET_EXEC"


//--------------------- .note.nv.tkinfo           --------------------------
	.section	.note.nv.tkinfo,"",@"SHT_NOTE"
	.sectionflags	@"SHF_NOTE_NV_TKINFO"
	.tkinfo
        /*0018*/ 	.word	0x00000002
        /*0030*/ 	.string	""
        /*0030*/ 	.string	"ptxas"
        /*0030*/ 	.string	"Cuda compilation tools, release 13.0, V13.0.88"
        /*0030*/ 	.string	"Build cuda_13.0.r13.0/compiler.36424714_0"
        /*0030*/ 	.string	"-arch sm_90a -m 64 "



//--------------------- .note.nv.cuinfo           --------------------------
	.section	.note.nv.cuinfo,"",@"SHT_NOTE"
	.sectionflags	@"SHF_NOTE_NV_CUINFO"
        /*0018*/ 	.short	0x0002
        /*001a*/ 	.short	0x005a
        /*001c*/ 	.short	0x0082
	.zero		2


//--------------------- .nv.info                  --------------------------
	.section	.nv.info,"",@"SHT_CUDA_INFO"
	.align	4


	//----- nvinfo : EIATTR_REGCOUNT
	.align		4
        /*0000*/ 	.byte	0x04, 0x2f
        /*0002*/ 	.short	(.L_12 - .L_11)
	.align		4
.L_11:
        /*0004*/ 	.word	index@(_ZN7cutlass13device_kernelINS_4gemm6kernel13GemmUniversalIN4cute5tupleIJiiiiEEENS1_10collective13CollectiveMmaINS1_37MainloopSm90TmaGmmaWarpSpecializedFP8ILi17ENS5_IJNS4_1CILi1EEESB_SB_EEENS1_35KernelTmaWarpSpecializedCooperativeEEENS5_IJNSA_ILi128EEENSA_ILi80EEENSA_ILi64EEEEEENS_12float_e4m3_tENS5_IJlSB_lEEESJ_SK_NS4_8TiledMMAINS4_8MMA_AtomIJNS4_4SM904GMMA30MMA_64x16x32_F32E4M3E4M3_SS_TNILNSO_7ScaleInE1ELSQ_1EEEEEENS4_6LayoutINS5_IJNSA_ILi2EEESB_SB_EEENS5_IJSB_NSA_ILi0EEESW_EEEEENS5_IJNS4_10UnderscoreESZ_SZ_EEEEENS4_13SM90_TMA_LOADENS4_14ComposedLayoutINS4_7SwizzleILi2ELi4ELi3EEENS4_18smem_ptr_flag_bitsILi8EEENST_INS5_IJNSA_ILi8EEESH_EEENS5_IJSH_SB_EEEEEEEvNS4_8identityES12_S1C_vS1D_EENS_8epilogue10collective6detail29Sm90TmaWarpSpecializedAdapterINS1G_15DefaultEpilogueISJ_SK_SK_NS1F_6thread17LinearCombinationISJ_Li1EffLNS1K_9ScaleType4KindE0ELNS_15FloatRoundStyleE2ESJ_EENS1_15EpilogueDefaultEEEEEvvEEEEvNT_6ParamsE)
        /*0008*/ 	.word	0x000000a8


	//----- nvinfo : EIATTR_FRAME_SIZE
	.align		4
.L_12:
        /*000c*/ 	.byte	0x04, 0x11
        /*000e*/ 	.short	(.L_14 - .L_13)
	.align		4
.L_13:
        /*0010*/ 	.word	index@(_ZN7cutlass13device_kernelINS_4gemm6kernel13GemmUniversalIN4cute5tupleIJiiiiEEENS1_10collective13CollectiveMmaINS1_37MainloopSm90TmaGmmaWarpSpecializedFP8ILi17ENS5_IJNS4_1CILi1EEESB_SB_EEENS1_35KernelTmaWarpSpecializedCooperativeEEENS5_IJNSA_ILi128EEENSA_ILi80EEENSA_ILi64EEEEEENS_12float_e4m3_tENS5_IJlSB_lEEESJ_SK_NS4_8TiledMMAINS4_8MMA_AtomIJNS4_4SM904GMMA30MMA_64x16x32_F32E4M3E4M3_SS_TNILNSO_7ScaleInE1ELSQ_1EEEEEENS4_6LayoutINS5_IJNSA_ILi2EEESB_SB_EEENS5_IJSB_NSA_ILi0EEESW_EEEEENS5_IJNS4_10UnderscoreESZ_SZ_EEEEENS4_13SM90_TMA_LOADENS4_14ComposedLayoutINS4_7SwizzleILi2ELi4ELi3EEENS4_18smem_ptr_flag_bitsILi8EEENST_INS5_IJNSA_ILi8EEESH_EEENS5_IJSH_SB_EEEEEEEvNS4_8identityES12_S1C_vS1D_EENS_8epilogue10collective6detail29Sm90TmaWarpSpecializedAdapterINS1G_15DefaultEpilogueISJ_SK_SK_NS1F_6thread17LinearCombinationISJ_Li1EffLNS1K_9ScaleType4KindE0ELNS_15FloatRoundStyleE2ESJ_EENS1_15EpilogueDefaultEEEEEvvEEEEvNT_6ParamsE)
        /*0014*/ 	.word	0x00000000


	//----- nvinfo : EIATTR_MIN_STACK_SIZE
	.align		4
.L_14:
        /*0018*/ 	.byte	0x04, 0x12
        /*001a*/ 	.short	(.L_16 - .L_15)
	.align		4
.L_15:
        /*001c*/ 	.word	index@(_ZN7cutlass13device_kernelINS_4gemm6kernel13GemmUniversalIN4cute5tupleIJiiiiEEENS1_10collective13CollectiveMmaINS1_37MainloopSm90TmaGmmaWarpSpecializedFP8ILi17ENS5_IJNS4_1CILi1EEESB_SB_EEENS1_35KernelTmaWarpSpecializedCooperativeEEENS5_IJNSA_ILi128EEENSA_ILi80EEENSA_ILi64EEEEEENS_12float_e4m3_tENS5_IJlSB_lEEESJ_SK_NS4_8TiledMMAINS4_8MMA_AtomIJNS4_4SM904GMMA30MMA_64x16x32_F32E4M3E4M3_SS_TNILNSO_7ScaleInE1ELSQ_1EEEEEENS4_6LayoutINS5_IJNSA_ILi2EEESB_SB_EEENS5_IJSB_NSA_ILi0EEESW_EEEEENS5_IJNS4_10UnderscoreESZ_SZ_EEEEENS4_13SM90_TMA_LOADENS4_14ComposedLayoutINS4_7SwizzleILi2ELi4ELi3EEENS4_18smem_ptr_flag_bitsILi8EEENST_INS5_IJNSA_ILi8EEESH_EEENS5_IJSH_SB_EEEEEEEvNS4_8identityES12_S1C_vS1D_EENS_8epilogue10collective6detail29Sm90TmaWarpSpecializedAdapterINS1G_15DefaultEpilogueISJ_SK_SK_NS1F_6thread17LinearCombinationISJ_Li1EffLNS1K_9ScaleType4KindE0ELNS_15FloatRoundStyleE2ESJ_EENS1_15EpilogueDefaultEEEEEvvEEEEvNT_6ParamsE)
        /*0020*/ 	.word	0x00000000
.L_16:


//--------------------- .nv.compat                --------------------------
	.section	.nv.compat,"",@"SHT_CUDA_COMPAT_INFO"
	.align	4
        /*0000*/ 	.byte	0x02, 0x09, 0x01, 0x00, 0x02, 0x02, 0x04, 0x00, 0x02, 0x05, 0x05, 0x00, 0x03, 0x07, 0x01, 0x01
        /*0010*/ 	.byte	0x02, 0x03, 0x01, 0x00, 0x02, 0x06, 0x01, 0x00, 0x04, 0x0b, 0x08, 0x00, 0x00, 0x00, 0x00, 0x00
        /*0020*/ 	.byte	0x00, 0x00, 0x00, 0x00


//--------------------- .nv.info._ZN7cutlass13device_kernelINS_4gemm6kernel13GemmUniversalIN4cute5tupleIJiiiiEEENS1_10collective13CollectiveMmaINS1_37MainloopSm90TmaGmmaWarpSpecializedFP8ILi17ENS5_IJNS4_1CILi1EEESB_SB_EEENS1_35KernelTmaWarpSpecializedCooperativeEEENS5_IJNSA_ILi128EEENSA_ILi80EEENSA_ILi64EEEEEENS_12float_e4m3_tENS5_IJlSB_lEEESJ_SK_NS4_8TiledMMAINS4_8MMA_AtomIJNS4_4SM904GMMA30MMA_64x16x32_F32E4M3E4M3_SS_TNILNSO_7ScaleInE1ELSQ_1EEEEEENS4_6LayoutINS5_IJNSA_ILi2EEESB_SB_EEENS5_IJSB_NSA_ILi0EEESW_EEEEENS5_IJNS4_10UnderscoreESZ_SZ_EEEEENS4_13SM90_TMA_LOADENS4_14ComposedLayoutINS4_7SwizzleILi2ELi4ELi3EEENS4_18smem_ptr_flag_bitsILi8EEENST_INS5_IJNSA_ILi8EEESH_EEENS5_IJSH_SB_EEEEEEEvNS4_8identityES12_S1C_vS1D_EENS_8epilogue10collective6detail29Sm90TmaWarpSpecializedAdapterINS1G_15DefaultEpilogueISJ_SK_SK_NS1F_6thread17LinearCombinationISJ_Li1EffLNS1K_9ScaleType4KindE0ELNS_15FloatRoundStyleE2ESJ_EENS1_15EpilogueDefaultEEEEEvvEEEEvNT_6ParamsE --------------------------
	.section	.nv.info._ZN7cutlass13device_kernelINS_4gemm6kernel13GemmUniversalIN4cute5tupleIJiiiiEEENS1_10collective13CollectiveMmaINS1_37MainloopSm90TmaGmmaWarpSpecializedFP8ILi17ENS5_IJNS4_1CILi1EEESB_SB_EEENS1_35KernelTmaWarpSpecializedCooperativeEEENS5_IJNSA_ILi128EEENSA_ILi80EEENSA_ILi64EEEEEENS_12float_e4m3_tENS5_IJlSB_lEEESJ_SK_NS4_8TiledMMAINS4_8MMA_AtomIJNS4_4SM904GMMA30MMA_64x16x32_F32E4M3E4M3_SS_TNILNSO_7ScaleInE1ELSQ_1EEEEEENS4_6LayoutINS5_IJNSA_ILi2EEESB_SB_EEENS5_IJSB_NSA_ILi0EEESW_EEEEENS5_IJNS4_10UnderscoreESZ_SZ_EEEEENS4_13SM90_TMA_LOADENS4_14ComposedLayoutINS4_7SwizzleILi2ELi4ELi3EEENS4_18smem_ptr_flag_bitsILi8EEENST_INS5_IJNSA_ILi8EEESH_EEENS5_IJSH_SB_EEEEEEEvNS4_8identityES12_S1C_vS1D_EENS_8epilogue10collective6detail29Sm90TmaWarpSpecializedAdapterINS1G_15DefaultEpilogueISJ_SK_SK_NS1F_6thread17LinearCombinationISJ_Li1EffLNS1K_9ScaleType4KindE0ELNS_15FloatRoundStyleE2ESJ_EENS1_15EpilogueDefaultEEEEEvvEEEEvNT_6ParamsE,"",@"SHT_CUDA_INFO"
	.sectionflags	@""
	.align	4


	//----- nvinfo : EIATTR_CUDA_API_VERSION
	.align		4
        /*0000*/ 	.byte	0x04, 0x37
        /*0002*/ 	.short	(.L_18 - .L_17)
.L_17:
        /*0004*/ 	.word	0x00000082


	//----- nvinfo : EIATTR_KPARAM_INFO
	.align		4
.L_18:
        /*0008*/ 	.byte	0x04, 0x17
        /*000a*/ 	.short	(.L_20 - .L_19)
.L_19:
        /*000c*/ 	.word	0x00000000
        /*0010*/ 	.short	0x0000
        /*0012*/ 	.short	0x0070
        /*0014*/ 	.byte	0x00, 0xf0, 0x01, 0x10


	//----- nvinfo : EIATTR_SPARSE_MMA_MASK
	.align		4
.L_20:
        /*0018*/ 	.byte	0x03, 0x50
        /*001a*/ 	.short	0x0000


	//----- nvinfo : EIATTR_MAXREG_COUNT
	.align		4
        /*001c*/ 	.byte	0x03, 0x1b
        /*001e*/ 	.short	0x00a8


	//----- nvinfo : EIATTR_NUM_BARRIERS
	.align		4
        /*0020*/ 	.byte	0x02, 0x4c
        /*0022*/ 	.byte	0x01
	.zero		1


	//----- nvinfo : EIATTR_MERCURY_ISA_VERSION
	.align		4
        /*0024*/ 	.byte	0x03, 0x5f
        /*0026*/ 	.short	0x0101


	//----- nvinfo : EIATTR_INT_WARP_WIDE_INSTR_OFFSETS
	.align		4
        /*0028*/ 	.byte	0x04, 0x31
        /*002a*/ 	.short	(.L_22 - .L_21)


	//   ....[0]....
.L_21:
        /*002c*/ 	.word	0x00000580


	//   ....[1]....
        /*0030*/ 	.word	0x00000590


	//   ....[2]....
        /*0034*/ 	.word	0x00000690


	//----- nvinfo : EIATTR_COOP_GROUP_MASK_REGIDS
	.align		4
.L_22:
        /*0038*/ 	.byte	0x04, 0x29
        /*003a*/ 	.short	(.L_24 - .L_23)


	//   ....[0]....
.L_23:
        /*003c*/ 	.word	0xffffffff


	//   ....[1]....
        /*0040*/ 	.word	0xffffffff


	//   ....[2]....
        /*0044*/ 	.word	0xffffffff


	//   ....[3]....
        /*0048*/ 	.word	0xffffffff


	//   ....[4]....
        /*004c*/ 	.word	0xffffffff


	//----- nvinfo : EIATTR_COOP_GROUP_INSTR_OFFSETS
	.align		4
.L_24:
        /*0050*/ 	.byte	0x04, 0x28
        /*0052*/ 	.short	(.L_26 - .L_25)


	//   ....[0]....
.L_25:
        /*0054*/ 	.word	0x00000060


	//   ....[1]....
        /*0058*/ 	.word	0x00000070


	//   ....[2]....
        /*005c*/ 	.word	0x00000130


	//   ....[3]....
        /*0060*/ 	.word	0x00000490


	//   ....[4]....
        /*0064*/ 	.word	0x00001190


	//----- nvinfo : EIATTR_REG_RECONFIG
	.align		4
.L_26:
        /*0068*/ 	.byte	0x01, 0x54
	.zero		2


	//----- nvinfo : EIATTR_MBARRIER_INSTR_OFFSETS
	.align		4
        /*006c*/ 	.byte	0x04, 0x39
        /*006e*/ 	.short	(.L_28 - .L_27)


	//   ....[0]....
.L_27:
        /*0070*/ 	.word	0x00000250
        /*0074*/ 	.word	0x000000ff
        /*0078*/ 	.word	0x00000000
        /*007c*/ 	.short	0x0100
        /*007e*/ 	.byte	0x08
	.zero		1


	//   ....[1]....
        /*0080*/ 	.word	0x00000260
        /*0084*/ 	.word	0x000000ff
        /*0088*/ 	.word	0x00000088
        /*008c*/ 	.short	0x0100
        /*008e*/ 	.byte	0x08
	.zero		1


	//   ....[2]....
        /*0090*/ 	.word	0x00000270
        /*0094*/ 	.word	0x000000ff
        /*0098*/ 	.word	0x00000008
        /*009c*/ 	.short	0x0100
        /*009e*/ 	.byte	0x08
	.zero		1


	//   ....[3]....
        /*00a0*/ 	.word	0x00000280
        /*00a4*/ 	.word	0x000000ff
        /*00a8*/ 	.word	0x00000090
        /*00ac*/ 	.short	0x0100
        /*00ae*/ 	.byte	0x08
	.zero		1


	//   ....[4]....
        /*00b0*/ 	.word	0x00000290
        /*00b4*/ 	.word	0x000000ff
        /*00b8*/ 	.word	0x00000010
        /*00bc*/ 	.short	0x0100
        /*00be*/ 	.byte	0x08
	.zero		1


	//   ....[5]....
        /*00c0*/ 	.word	0x000002a0
        /*00c4*/ 	.word	0x000000ff
        /*00c8*/ 	.word	0x00000098
        /*00cc*/ 	.short	0x0100
        /*00ce*/ 	.byte	0x08
	.zero		1


	//   ....[6]....
        /*00d0*/ 	.word	0x000002b0
        /*00d4*/ 	.word	0x000000ff
        /*00d8*/ 	.word	0x00000018
        /*00dc*/ 	.short	0x0100
        /*00de*/ 	.byte	0x08
	.zero		1


	//   ....[7]....
        /*00e0*/ 	.word	0x000002c0
        /*00e4*/ 	.word	0x000000ff
        /*00e8*/ 	.word	0x000000a0
        /*00ec*/ 	.short	0x0100
        /*00ee*/ 	.byte	0x08
	.zero		1


	//   ....[8]....
        /*00f0*/ 	.word	0x000002d0
        /*00f4*/ 	.word	0x000000ff
        /*00f8*/ 	.word	0x00000020
        /*00fc*/ 	.short	0x0100
        /*00fe*/ 	.byte	0x08
	.zero		1


	//   ....[9]....
        /*0100*/ 	.word	0x000002e0
        /*0104*/ 	.word	0x000000ff
        /*0108*/ 	.word	0x000000a8
        /*010c*/ 	.short	0x0100
        /*010e*/ 	.byte	0x08
	.zero		1


	//   ....[10]....
        /*0110*/ 	.word	0x000002f0
        /*0114*/ 	.word	0x000000ff
        /*0118*/ 	.word	0x00000028
        /*011c*/ 	.short	0x0100
        /*011e*/ 	.byte	0x08
	.zero		1


	//   ....[11]....
        /*0120*/ 	.word	0x00000300
        /*0124*/ 	.word	0x000000ff
        /*0128*/ 	.word	0x000000b0
        /*012c*/ 	.short	0x0100
        /*012e*/ 	.byte	0x08
	.zero		1


	//   ....[12]....
        /*0130*/ 	.word	0x00000310
        /*0134*/ 	.word	0x000000ff
        /*0138*/ 	.word	0x00000030
        /*013c*/ 	.short	0x0100
        /*013e*/ 	.byte	0x08
	.zero		1


	//   ....[13]....
        /*0140*/ 	.word	0x00000320
        /*0144*/ 	.word	0x000000ff
        /*0148*/ 	.word	0x000000b8
        /*014c*/ 	.short	0x0100
        /*014e*/ 	.byte	0x08
	.zero		1


	//   ....[14]....
        /*0150*/ 	.word	0x00000330
        /*0154*/ 	.word	0x000000ff
        /*0158*/ 	.word	0x00000038
        /*015c*/ 	.short	0x0100
        /*015e*/ 	.byte	0x08
	.zero		1


	//   ....[15]....
        /*0160*/ 	.word	0x00000340
        /*0164*/ 	.word	0x000000ff
        /*0168*/ 	.word	0x000000c0
        /*016c*/ 	.short	0x0100
        /*016e*/ 	.byte	0x08
	.zero		1


	//   ....[16]....
        /*0170*/ 	.word	0x00000350
        /*0174*/ 	.word	0x000000ff
        /*0178*/ 	.word	0x00000040
        /*017c*/ 	.short	0x0100
        /*017e*/ 	.byte	0x08
	.zero		1


	//   ....[17]....
        /*0180*/ 	.word	0x00000360
        /*0184*/ 	.word	0x000000ff
        /*0188*/ 	.word	0x000000c8
        /*018c*/ 	.short	0x0100
        /*018e*/ 	.byte	0x08
	.zero		1


	//   ....[18]....
        /*0190*/ 	.word	0x00000370
        /*0194*/ 	.word	0x000000ff
        /*0198*/ 	.word	0x00000048
        /*019c*/ 	.short	0x0100
        /*019e*/ 	.byte	0x08
	.zero		1


	//   ....[19]....
        /*01a0*/ 	.word	0x00000380
        /*01a4*/ 	.word	0x000000ff
        /*01a8*/ 	.word	0x000000d0
        /*01ac*/ 	.short	0x0100
        /*01ae*/ 	.byte	0x08
	.zero		1


	//   ....[20]....
        /*01b0*/ 	.word	0x00000390
        /*01b4*/ 	.word	0x000000ff
        /*01b8*/ 	.word	0x00000050
        /*01bc*/ 	.short	0x0100
        /*01be*/ 	.byte	0x08
	.zero		1


	//   ....[21]....
        /*01c0*/ 	.word	0x000003a0
        /*01c4*/ 	.word	0x000000ff
        /*01c8*/ 	.word	0x000000d8
        /*01cc*/ 	.short	0x0100
        /*01ce*/ 	.byte	0x08
	.zero		1


	//   ....[22]....
        /*01d0*/ 	.word	0x000003b0
        /*01d4*/ 	.word	0x000000ff
        /*01d8*/ 	.word	0x00000058
        /*01dc*/ 	.short	0x0100
        /*01de*/ 	.byte	0x08
	.zero		1


	//   ....[23]....
        /*01e0*/ 	.word	0x000003c0
        /*01e4*/ 	.word	0x000000ff
        /*01e8*/ 	.word	0x000000e0
        /*01ec*/ 	.short	0x0100
        /*01ee*/ 	.byte	0x08
	.zero		1


	//   ....[24]....
        /*01f0*/ 	.word	0x000003d0
        /*01f4*/ 	.word	0x000000ff
        /*01f8*/ 	.word	0x00000060
        /*01fc*/ 	.short	0x0100
        /*01fe*/ 	.byte	0x08
	.zero		1


	//   ....[25]....
        /*0200*/ 	.word	0x000003e0
        /*0204*/ 	.word	0x000000ff
        /*0208*/ 	.word	0x000000e8
        /*020c*/ 	.short	0x0100
        /*020e*/ 	.byte	0x08
	.zero		1


	//   ....[26]....
        /*0210*/ 	.word	0x000003f0
        /*0214*/ 	.word	0x000000ff
        /*0218*/ 	.word	0x00000068
        /*021c*/ 	.short	0x0100
        /*021e*/ 	.byte	0x08
	.zero		1


	//   ....[27]....
        /*0220*/ 	.word	0x00000400
        /*0224*/ 	.word	0x000000ff
        /*0228*/ 	.word	0x000000f0
        /*022c*/ 	.short	0x0100
        /*022e*/ 	.byte	0x08
	.zero		1


	//   ....[28]....
        /*0230*/ 	.word	0x00000410
        /*0234*/ 	.word	0x000000ff
        /*0238*/ 	.word	0x00000070
        /*023c*/ 	.short	0x0100
        /*023e*/ 	.byte	0x08
	.zero		1


	//   ....[29]....
        /*0240*/ 	.word	0x00000420
        /*0244*/ 	.word	0x000000ff
        /*0248*/ 	.word	0x000000f8
        /*024c*/ 	.short	0x0100
        /*024e*/ 	.byte	0x08
	.zero		1


	//   ....[30]....
        /*0250*/ 	.word	0x00000430
        /*0254*/ 	.word	0x000000ff
        /*0258*/ 	.word	0x00000078
        /*025c*/ 	.short	0x0100
        /*025e*/ 	.byte	0x08
	.zero		1


	//   ....[31]....
        /*0260*/ 	.word	0x00000440
        /*0264*/ 	.word	0x000000ff
        /*0268*/ 	.word	0x00000100
        /*026c*/ 	.short	0x0100
        /*026e*/ 	.byte	0x08
	.zero		1


	//   ....[32]....
        /*0270*/ 	.word	0x00000450
        /*0274*/ 	.word	0x000000ff
        /*0278*/ 	.word	0x00000080
        /*027c*/ 	.short	0x0100
        /*027e*/ 	.byte	0x08
	.zero		1


	//   ....[33]....
        /*0280*/ 	.word	0x00000460
        /*0284*/ 	.word	0x000000ff
        /*0288*/ 	.word	0x00000108
        /*028c*/ 	.short	0x0100
        /*028e*/ 	.byte	0x08
	.zero		1


	//   ....[34]....
        /*0290*/ 	.word	0x000006f0
        /*0294*/ 	.word	0x000000ff
        /*0298*/ 	.word	0x00000120
        /*029c*/ 	.short	0x0100
        /*029e*/ 	.byte	0x06
	.zero		1


	//   ....[35]....
        /*02a0*/ 	.word	0x00000750
        /*02a4*/ 	.word	0x000000ff
        /*02a8*/ 	.word	0x00000128
        /*02ac*/ 	.short	0x0100
        /*02ae*/ 	.byte	0x06
	.zero		1


	//   ....[36]....
        /*02b0*/ 	.word	0x00001540
        /*02b4*/ 	.word	0x000000ff
        /*02b8*/ 	.word	0x00000000
        /*02bc*/ 	.short	0x010a
        /*02be*/ 	.byte	0x06
	.zero		1


	//   ....[37]....
        /*02c0*/ 	.word	0x00001580
        /*02c4*/ 	.word	0x000000ff
        /*02c8*/ 	.word	0x00000000
        /*02cc*/ 	.short	0x010a
        /*02ce*/ 	.byte	0x06
	.zero		1


	//   ....[38]....
        /*02d0*/ 	.word	0x00001e90
        /*02d4*/ 	.word	0x000000ff
        /*02d8*/ 	.word	0x00000000
        /*02dc*/ 	.short	0x010a
        /*02de*/ 	.byte	0x0e
	.zero		1


	//   ....[39]....
        /*02e0*/ 	.word	0x00001ed0
        /*02e4*/ 	.word	0x000000ff
        /*02e8*/ 	.word	0x00000000
        /*02ec*/ 	.short	0x010a
        /*02ee*/ 	.byte	0x0e
	.zero		1


	//   ....[40]....
        /*02f0*/ 	.word	0x000025c0
        /*02f4*/ 	.word	0x000000ff
        /*02f8*/ 	.word	0x00000000
        /*02fc*/ 	.short	0x0101
        /*02fe*/ 	.byte	0x08
	.zero		1


	//   ....[41]....
        /*0300*/ 	.word	0x00002a90
        /*0304*/ 	.word	0x000000ff
        /*0308*/ 	.word	0x00000000
        /*030c*/ 	.short	0x0101
        /*030e*/ 	.byte	0x08
	.zero		1


	//   ....[42]....
        /*0310*/ 	.word	0x00006ce0
        /*0314*/ 	.word	0x0000000e
        /*0318*/ 	.word	0x00000088
        /*031c*/ 	.short	0x010a
        /*031e*/ 	.byte	0x3f
	.zero		1


	//   ....[43]....
        /*0320*/ 	.word	0x00007090
        /*0324*/ 	.word	0x00000008
        /*0328*/ 	.word	0x00000128
        /*032c*/ 	.short	0x0101
        /*032e*/ 	.byte	0x3f
	.zero		1


	//   ....[44]....
        /*0330*/ 	.word	0x00007780
        /*0334*/ 	.word	0x00000006
        /*0338*/ 	.word	0x00000000
        /*033c*/ 	.short	0x010a
        /*033e*/ 	.byte	0x3f
	.zero		1


	//   ....[45]....
        /*0340*/ 	.word	0x00007800
        /*0344*/ 	.word	0x00000007
        /*0348*/ 	.word	0x00000000
        /*034c*/ 	.short	0x010a
        /*034e*/ 	.byte	0x3f
	.zero		1


	//   ....[46]....
        /*0350*/ 	.word	0x00007890
        /*0354*/ 	.word	0x00000006
        /*0358*/ 	.word	0x00000000
        /*035c*/ 	.short	0x010a
        /*035e*/ 	.byte	0x3f
	.zero		1


	//   ....[47]....
        /*0360*/ 	.word	0x00007920
        /*0364*/ 	.word	0x00000009
        /*0368*/ 	.word	0x00000000
        /*036c*/ 	.short	0x010a
        /*036e*/ 	.byte	0x3f
	.zero		1


	//   ....[48]....
        /*0370*/ 	.word	0x000079b0
        /*0374*/ 	.word	0x00000006
        /*0378*/ 	.word	0x00000000
        /*037c*/ 	.short	0x010a
        /*037e*/ 	.byte	0x3f
	.zero		1


	//   ....[49]....
        /*0380*/ 	.word	0x00007a40
        /*0384*/ 	.word	0x00000009
        /*0388*/ 	.word	0x00000000
        /*038c*/ 	.short	0x010a
        /*038e*/ 	.byte	0x3f
	.zero		1


	//   ....[50]....
        /*0390*/ 	.word	0x00007ad0
        /*0394*/ 	.word	0x00000006
        /*0398*/ 	.word	0x00000000
        /*039c*/ 	.short	0x010a
        /*039e*/ 	.byte	0x3f
	.zero		1


	//   ....[51]....
        /*03a0*/ 	.word	0x00007b60
        /*03a4*/ 	.word	0x00000009
        /*03a8*/ 	.word	0x00000000
        /*03ac*/ 	.short	0x010a
        /*03ae*/ 	.byte	0x3f
	.zero		1


	//   ....[52]....
        /*03b0*/ 	.word	0x00007bf0
        /*03b4*/ 	.word	0x00000006
        /*03b8*/ 	.word	0x00000000
        /*03bc*/ 	.short	0x010a
        /*03be*/ 	.byte	0x3f
	.zero		1


	//   ....[53]....
        /*03c0*/ 	.word	0x00007c80
        /*03c4*/ 	.word	0x00000009
        /*03c8*/ 	.word	0x00000000
        /*03cc*/ 	.short	0x010a
        /*03ce*/ 	.byte	0x3f
	.zero		1


	//   ....[54]....
        /*03d0*/ 	.word	0x00007d10
        /*03d4*/ 	.word	0x00000006
        /*03d8*/ 	.word	0x00000000
        /*03dc*/ 	.short	0x010a
        /*03de*/ 	.byte	0x3f
	.zero		1


	//   ....[55]....
        /*03e0*/ 	.word	0x00007da0
        /*03e4*/ 	.word	0x00000009
        /*03e8*/ 	.word	0x00000000
        /*03ec*/ 	.short	0x010a
        /*03ee*/ 	.byte	0x3f
	.zero		1


	//   ....[56]....
        /*03f0*/ 	.word	0x00007e30
        /*03f4*/ 	.word	0x00000006
        /*03f8*/ 	.word	0x00000000
        /*03fc*/ 	.short	0x010a
        /*03fe*/ 	.byte	0x3f
	.zero		1


	//   ....[57]....
        /*0400*/ 	.word	0x00007ec0
        /*0404*/ 	.word	0x00000009
        /*0408*/ 	.word	0x00000000
        /*040c*/ 	.short	0x010a
        /*040e*/ 	.byte	0x3f
	.zero		1


	//   ....[58]....
        /*0410*/ 	.word	0x00007f50
        /*0414*/ 	.word	0x0000000a
        /*0418*/ 	.word	0x00000000
        /*041c*/ 	.short	0x010a
        /*041e*/ 	.byte	0x3f
	.zero		1


	//   ....[59]....
        /*0420*/ 	.word	0x00007fe0
        /*0424*/ 	.word	0x0000000b
        /*0428*/ 	.word	0x00000000
        /*042c*/ 	.short	0x010a
        /*042e*/ 	.byte	0x3f
	.zero		1


	//   ....[60]....
        /*0430*/ 	.word	0x00008070
        /*0434*/ 	.word	0x00000003
        /*0438*/ 	.word	0x00000000
        /*043c*/ 	.short	0x010a
        /*043e*/ 	.byte	0x3f
	.zero		1


	//   ....[61]....
        /*0440*/ 	.word	0x000080e0
        /*0444*/ 	.word	0x00000007
        /*0448*/ 	.word	0x00000000
        /*044c*/ 	.short	0x010a
        /*044e*/ 	.byte	0x3f
	.zero		1


	//   ....[62]....
        /*0450*/ 	.word	0x00008140
        /*0454*/ 	.word	0x00000008
        /*0458*/ 	.word	0x00000000
        /*045c*/ 	.short	0x010a
        /*045e*/ 	.byte	0x3f
	.zero		1


	//   ....[63]....
        /*0460*/ 	.word	0x00008210
        /*0464*/ 	.word	0x0000000e
        /*0468*/ 	.word	0x00000088
        /*046c*/ 	.short	0x010a
        /*046e*/ 	.byte	0x3f
	.zero		1


	//   ....[64]....
        /*0470*/ 	.word	0x000082f0
        /*0474*/ 	.word	0x00000006
        /*0478*/ 	.word	0x00000000
        /*047c*/ 	.short	0x010a
        /*047e*/ 	.byte	0x3f
	.zero		1


	//   ....[65]....
        /*0480*/ 	.word	0x00008340
        /*0484*/ 	.word	0x00000007
        /*0488*/ 	.word	0x00000000
        /*048c*/ 	.short	0x010a
        /*048e*/ 	.byte	0x3f
	.zero		1


	//   ....[66]....
        /*0490*/ 	.word	0x00008390
        /*0494*/ 	.word	0x00000006
        /*0498*/ 	.word	0x00000000
        /*049c*/ 	.short	0x010a
        /*049e*/ 	.byte	0x3f
	.zero		1


	//   ....[67]....
        /*04a0*/ 	.word	0x000083e0
        /*04a4*/ 	.word	0x00000009
        /*04a8*/ 	.word	0x00000000
        /*04ac*/ 	.short	0x010a
        /*04ae*/ 	.byte	0x3f
	.zero		1


	//   ....[68]....
        /*04b0*/ 	.word	0x00008430
        /*04b4*/ 	.word	0x00000006
        /*04b8*/ 	.word	0x00000000
        /*04bc*/ 	.short	0x010a
        /*04be*/ 	.byte	0x3f
	.zero		1


	//   ....[69]....
        /*04c0*/ 	.word	0x00008480
        /*04c4*/ 	.word	0x00000009
        /*04c8*/ 	.word	0x00000000
        /*04cc*/ 	.short	0x010a
        /*04ce*/ 	.byte	0x3f
	.zero		1


	//   ....[70]....
        /*04d0*/ 	.word	0x000084d0
        /*04d4*/ 	.word	0x00000006
        /*04d8*/ 	.word	0x00000000
        /*04dc*/ 	.short	0x010a
        /*04de*/ 	.byte	0x3f
	.zero		1


	//   ....[71]....
        /*04e0*/ 	.word	0x00008520
        /*04e4*/ 	.word	0x00000009
        /*04e8*/ 	.word	0x00000000
        /*04ec*/ 	.short	0x010a
        /*04ee*/ 	.byte	0x3f
	.zero		1


	//   ....[72]....
        /*04f0*/ 	.word	0x00008570
        /*04f4*/ 	.word	0x00000006
        /*04f8*/ 	.word	0x00000000
        /*04fc*/ 	.short	0x010a
        /*04fe*/ 	.byte	0x3f
	.zero		1


	//   ....[73]....
        /*0500*/ 	.word	0x000085c0
        /*0504*/ 	.word	0x00000009
        /*0508*/ 	.word	0x00000000
        /*050c*/ 	.short	0x010a
        /*050e*/ 	.byte	0x3f
	.zero		1


	//   ....[74]....
        /*0510*/ 	.word	0x00008610
        /*0514*/ 	.word	0x00000006
        /*0518*/ 	.word	0x00000000
        /*051c*/ 	.short	0x010a
        /*051e*/ 	.byte	0x3f
	.zero		1


	//   ....[75]....
        /*0520*/ 	.word	0x00008660
        /*0524*/ 	.word	0x00000009
        /*0528*/ 	.word	0x00000000
        /*052c*/ 	.short	0x010a
        /*052e*/ 	.byte	0x3f
	.zero		1


	//   ....[76]....
        /*0530*/ 	.word	0x000086b0
        /*0534*/ 	.word	0x00000006
        /*0538*/ 	.word	0x00000000
        /*053c*/ 	.short	0x010a
        /*053e*/ 	.byte	0x3f
	.zero		1


	//   ....[77]....
        /*0540*/ 	.word	0x00008700
        /*0544*/ 	.word	0x00000009
        /*0548*/ 	.word	0x00000000
        /*054c*/ 	.short	0x010a
        /*054e*/ 	.byte	0x3f
	.zero		1


	//   ....[78]....
        /*0550*/ 	.word	0x00008750
        /*0554*/ 	.word	0x0000000a
        /*0558*/ 	.word	0x00000000
        /*055c*/ 	.short	0x010a
        /*055e*/ 	.byte	0x3f
	.zero		1


	//   ....[79]....
        /*0560*/ 	.word	0x000087a0
        /*0564*/ 	.word	0x0000000b
        /*0568*/ 	.word	0x00000000
        /*056c*/ 	.short	0x010a
        /*056e*/ 	.byte	0x3f
	.zero		1


	//----- nvinfo : EIATTR_NUM_MBARRIERS
	.align		4
.L_28:
        /*0570*/ 	.byte	0x03, 0x38
        /*0572*/ 	.short	0x0024


	//----- nvinfo : EIATTR_EXIT_INSTR_OFFSETS
	.align		4
        /*0574*/ 	.byte	0x04, 0x1c
        /*0576*/ 	.short	(.L_30 - .L_29)


	//   ....[0]....
.L_29:
        /*0578*/ 	.word	0x000007a0


	//   ....[1]....
        /*057c*/ 	.word	0x00001060


	//   ....[2]....
        /*0580*/ 	.word	0x00006360


	//   ....[3]....
        /*0584*/ 	.word	0x00006980


	//   ....[4]....
        /*0588*/ 	.word	0x000080c0


	//----- nvinfo : EIATTR_MAX_THREADS
	.align		4
.L_30:
        /*058c*/ 	.byte	0x04, 0x05
        /*058e*/ 	.short	(.L_32 - .L_31)
.L_31:
        /*0590*/ 	.word	0x00000180
        /*0594*/ 	.word	0x00000001
        /*0598*/ 	.word	0x00000001


	//----- nvinfo : EIATTR_CRS_STACK_SIZE
	.align		4
.L_32:
        /*059c*/ 	.byte	0x04, 0x1e
        /*059e*/ 	.short	(.L_34 - .L_33)
.L_33:
        /*05a0*/ 	.word	0x00000000


	//----- nvinfo : EIATTR_CBANK_PARAM_SIZE
	.align		4
.L_34:
        /*05a4*/ 	.byte	0x03, 0x19
        /*05a6*/ 	.short	0x0470


	//----- nvinfo : EIATTR_PARAM_CBANK
	.align		4
        /*05a8*/ 	.byte	0x04, 0x0a
        /*05aa*/ 	.short	(.L_36 - .L_35)
	.align		4
.L_35:
        /*05ac*/ 	.word	index@(.nv.constant0._ZN7cutlass13device_kernelINS_4gemm6kernel13GemmUniversalIN4cute5tupleIJiiiiEEENS1_10collective13CollectiveMmaINS1_37MainloopSm90TmaGmmaWarpSpecializedFP8ILi17ENS5_IJNS4_1CILi1EEESB_SB_EEENS1_35KernelTmaWarpSpecializedCooperativeEEENS5_IJNSA_ILi128EEENSA_ILi80EEENSA_ILi64EEEEEENS_12float_e4m3_tENS5_IJlSB_lEEESJ_SK_NS4_8TiledMMAINS4_8MMA_AtomIJNS4_4SM904GMMA30MMA_64x16x32_F32E4M3E4M3_SS_TNILNSO_7ScaleInE1ELSQ_1EEEEEENS4_6LayoutINS5_IJNSA_ILi2EEESB_SB_EEENS5_IJSB_NSA_ILi0EEESW_EEEEENS5_IJNS4_10UnderscoreESZ_SZ_EEEEENS4_13SM90_TMA_LOADENS4_14ComposedLayoutINS4_7SwizzleILi2ELi4ELi3EEENS4_18smem_ptr_flag_bitsILi8EEENST_INS5_IJNSA_ILi8EEESH_EEENS5_IJSH_SB_EEEEEEEvNS4_8identityES12_S1C_vS1D_EENS_8epilogue10collective6detail29Sm90TmaWarpSpecializedAdapterINS1G_15DefaultEpilogueISJ_SK_SK_NS1F_6thread17LinearCombinationISJ_Li1EffLNS1K_9ScaleType4KindE0ELNS_15FloatRoundStyleE2ESJ_EENS1_15EpilogueDefaultEEEEEvvEEEEvNT_6ParamsE)
        /*05b0*/ 	.short	0x0210
        /*05b2*/ 	.short	0x0470


	//----- nvinfo : EIATTR_SW_WAR
	.align		4
.L_36:
        /*05b4*/ 	.byte	0x04, 0x36
        /*05b6*/ 	.short	(.L_38 - .L_37)
.L_37:
        /*05b8*/ 	.word	0x00000008
.L_38:


//--------------------- .nv.callgraph             --------------------------
	.section	.nv.callgraph,"",@"SHT_CUDA_CALLGRAPH"
	.align	4
	.sectionentsize	8
	.align		4
        /*0000*/ 	.word	0x00000000
	.align		4
        /*0004*/ 	.word	0xffffffff
	.align		4
        /*0008*/ 	.word	0x00000000
	.align		4
        /*000c*/ 	.word	0xfffffffe
	.align		4
        /*0010*/ 	.word	0x00000000
	.align		4
        /*0014*/ 	.word	0xfffffffd
	.align		4
        /*0018*/ 	.word	0x00000000
	.align		4
        /*001c*/ 	.word	0xfffffffc


//--------------------- .nv.constant4             --------------------------
	.section	.nv.constant4,"a",@progbits
	.align	8
	.align		8
.nv.constant4:
        /*0000*/ 	.dword	_ZN40_INTERNAL_435120c3_4_k_cu_ba1fe0e9_145624cuda3std3__45__cpo5beginE
	.align		8
        /*0008*/ 	.dword	_ZN40_INTERNAL_435120c3_4_k_cu_ba1fe0e9_145624cuda3std3__45__cpo3endE
	.align		8
        /*0010*/ 	.dword	_ZN40_INTERNAL_435120c3_4_k_cu_ba1fe0e9_145624cuda3std3__45__cpo6cbeginE
	.align		8
        /*0018*/ 	.dword	_ZN40_INTERNAL_435120c3_4_k_cu_ba1fe0e9_145624cuda3std3__45__cpo4cendE
	.align		8
        /*0020*/ 	.dword	_ZN40_INTERNAL_435120c3_4_k_cu_ba1fe0e9_145624cuda3std3__442_GLOBAL__N__435120c3_4_k_cu_ba1fe0e9_145626ignoreE
	.align		8
        /*0028*/ 	.dword	_ZN40_INTERNAL_435120c3_4_k_cu_ba1fe0e9_145624cuda3std3__419piecewise_constructE
	.align		8
        /*0030*/ 	.dword	_ZN40_INTERNAL_435120c3_4_k_cu_ba1fe0e9_145624cuda3std3__48in_placeE
	.align		8
        /*0038*/ 	.dword	_ZN40_INTERNAL_435120c3_4_k_cu_ba1fe0e9_145624cuda3std6ranges3__45__cpo4swapE
	.align		8
        /*0040*/ 	.dword	_ZN40_INTERNAL_435120c3_4_k_cu_ba1fe0e9_145624cuda3std6ranges3__45__cpo9iter_moveE
	.align		8
        /*0048*/ 	.dword	_ZN40_INTERNAL_435120c3_4_k_cu_ba1fe0e9_145624cute7productE
	.align		8
        /*0050*/ 	.dword	_ZN40_INTERNAL_435120c3_4_k_cu_ba1fe0e9_145624cute1_E


//--------------------- .text._ZN7cutlass13device_kernelINS_4gemm6kernel13GemmUniversalIN4cute5tupleIJiiiiEEENS1_10collective13CollectiveMmaINS1_37MainloopSm90TmaGmmaWarpSpecializedFP8ILi17ENS5_IJNS4_1CILi1EEESB_SB_EEENS1_35KernelTmaWarpSpecializedCooperativeEEENS5_IJNSA_ILi128EEENSA_ILi80EEENSA_ILi64EEEEEENS_12float_e4m3_tENS5_IJlSB_lEEESJ_SK_NS4_8TiledMMAINS4_8MMA_AtomIJNS4_4SM904GMMA30MMA_64x16x32_F32E4M3E4M3_SS_TNILNSO_7ScaleInE1ELSQ_1EEEEEENS4_6LayoutINS5_IJNSA_ILi2EEESB_SB_EEENS5_IJSB_NSA_ILi0EEESW_EEEEENS5_IJNS4_10UnderscoreESZ_SZ_EEEEENS4_13SM90_TMA_LOADENS4_14ComposedLayoutINS4_7SwizzleILi2ELi4ELi3EEENS4_18smem_ptr_flag_bitsILi8EEENST_INS5_IJNSA_ILi8EEESH_EEENS5_IJSH_SB_EEEEEEEvNS4_8identityES12_S1C_vS1D_EENS_8epilogue10collective6detail29Sm90TmaWarpSpecializedAdapterINS1G_15DefaultEpilogueISJ_SK_SK_NS1F_6thread17LinearCombinationISJ_Li1EffLNS1K_9ScaleType4KindE0ELNS_15FloatRoundStyleE2ESJ_EENS1_15EpilogueDefaultEEEEEvvEEEEvNT_6ParamsE --------------------------
	.section	.text._ZN7cutlass13device_kernelINS_4gemm6kernel13GemmUniversalIN4cute5tupleIJiiiiEEENS1_10collective13CollectiveMmaINS1_37MainloopSm90TmaGmmaWarpSpecializedFP8ILi17ENS5_IJNS4_1CILi1EEESB_SB_EEENS1_35KernelTmaWarpSpecializedCooperativeEEENS5_IJNSA_ILi128EEENSA_ILi80EEENSA_ILi64EEEEEENS_12float_e4m3_tENS5_IJlSB_lEEESJ_SK_NS4_8TiledMMAINS4_8MMA_AtomIJNS4_4SM904GMMA30MMA_64x16x32_F32E4M3E4M3_SS_TNILNSO_7ScaleInE1ELSQ_1EEEEEENS4_6LayoutINS5_IJNSA_ILi2EEESB_SB_EEENS5_IJSB_NSA_ILi0EEESW_EEEEENS5_IJNS4_10UnderscoreESZ_SZ_EEEEENS4_13SM90_TMA_LOADENS4_14ComposedLayoutINS4_7SwizzleILi2ELi4ELi3EEENS4_18smem_ptr_flag_bitsILi8EEENST_INS5_IJNSA_ILi8EEESH_EEENS5_IJSH_SB_EEEEEEEvNS4_8identityES12_S1C_vS1D_EENS_8epilogue10collective6detail29Sm90TmaWarpSpecializedAdapterINS1G_15DefaultEpilogueISJ_SK_SK_NS1F_6thread17LinearCombinationISJ_Li1EffLNS1K_9ScaleType4KindE0ELNS_15FloatRoundStyleE2ESJ_EENS1_15EpilogueDefaultEEEEEvvEEEEvNT_6ParamsE,"ax",@progbits
	.align	128
.text._ZN7cutlass13device_kernelINS_4gemm6kernel13GemmUniversalIN4cute5tupleIJiiiiEEENS1_10collective13CollectiveMmaINS1_37MainloopSm90TmaGmmaWarpSpecializedFP8ILi17ENS5_IJNS4_1CILi1EEESB_SB_EEENS1_35KernelTmaWarpSpecializedCooperativeEEENS5_IJNSA_ILi128EEENSA_ILi80EEENSA_ILi64EEEEEENS_12float_e4m3_tENS5_IJlSB_lEEESJ_SK_NS4_8TiledMMAINS4_8MMA_AtomIJNS4_4SM904GMMA30MMA_64x16x32_F32E4M3E4M3_SS_TNILNSO_7ScaleInE1ELSQ_1EEEEEENS4_6LayoutINS5_IJNSA_ILi2EEESB_SB_EEENS5_IJSB_NSA_ILi0EEESW_EEEEENS5_IJNS4_10UnderscoreESZ_SZ_EEEEENS4_13SM90_TMA_LOADENS4_14ComposedLayoutINS4_7SwizzleILi2ELi4ELi3EEENS4_18smem_ptr_flag_bitsILi8EEENST_INS5_IJNSA_ILi8EEESH_EEENS5_IJSH_SB_EEEEEEEvNS4_8identityES12_S1C_vS1D_EENS_8epilogue10collective6detail29Sm90TmaWarpSpecializedAdapterINS1G_15DefaultEpilogueISJ_SK_SK_NS1F_6thread17LinearCombinationISJ_Li1EffLNS1K_9ScaleType4KindE0ELNS_15FloatRoundStyleE2ESJ_EENS1_15EpilogueDefaultEEEEEvvEEEEvNT_6ParamsE:
        .type           _ZN7cutlass13device_kernelINS_4gemm6kernel13GemmUniversalIN4cute5tupleIJiiiiEEENS1_10collective13CollectiveMmaINS1_37MainloopSm90TmaGmmaWarpSpecializedFP8ILi17ENS5_IJNS4_1CILi1EEESB_SB_EEENS1_35KernelTmaWarpSpecializedCooperativeEEENS5_IJNSA_ILi128EEENSA_ILi80EEENSA_ILi64EEEEEENS_12float_e4m3_tENS5_IJlSB_lEEESJ_SK_NS4_8TiledMMAINS4_8MMA_AtomIJNS4_4SM904GMMA30MMA_64x16x32_F32E4M3E4M3_SS_TNILNSO_7ScaleInE1ELSQ_1EEEEEENS4_6LayoutINS5_IJNSA_ILi2EEESB_SB_EEENS5_IJSB_NSA_ILi0EEESW_EEEEENS5_IJNS4_10UnderscoreESZ_SZ_EEEEENS4_13SM90_TMA_LOADENS4_14ComposedLayoutINS4_7SwizzleILi2ELi4ELi3EEENS4_18smem_ptr_flag_bitsILi8EEENST_INS5_IJNSA_ILi8EEESH_EEENS5_IJSH_SB_EEEEEEEvNS4_8identityES12_S1C_vS1D_EENS_8epilogue10collective6detail29Sm90TmaWarpSpecializedAdapterINS1G_15DefaultEpilogueISJ_SK_SK_NS1F_6thread17LinearCombinationISJ_Li1EffLNS1K_9ScaleType4KindE0ELNS_15FloatRoundStyleE2ESJ_EENS1_15EpilogueDefaultEEEEEvvEEEEvNT_6ParamsE,@function
        .size           _ZN7cutlass13device_kernelINS_4gemm6kernel13GemmUniversalIN4cute5tupleIJiiiiEEENS1_10collective13CollectiveMmaINS1_37MainloopSm90TmaGmmaWarpSpecializedFP8ILi17ENS5_IJNS4_1CILi1EEESB_SB_EEENS1_35KernelTmaWarpSpecializedCooperativeEEENS5_IJNSA_ILi128EEENSA_ILi80EEENSA_ILi64EEEEEENS_12float_e4m3_tENS5_IJlSB_lEEESJ_SK_NS4_8TiledMMAINS4_8MMA_AtomIJNS4_4SM904GMMA30MMA_64x16x32_F32E4M3E4M3_SS_TNILNSO_7ScaleInE1ELSQ_1EEEEEENS4_6LayoutINS5_IJNSA_ILi2EEESB_SB_EEENS5_IJSB_NSA_ILi0EEESW_EEEEENS5_IJNS4_10UnderscoreESZ_SZ_EEEEENS4_13SM90_TMA_LOADENS4_14ComposedLayoutINS4_7SwizzleILi2ELi4ELi3EEENS4_18smem_ptr_flag_bitsILi8EEENST_INS5_IJNSA_ILi8EEESH_EEENS5_IJSH_SB_EEEEEEEvNS4_8identityES12_S1C_vS1D_EENS_8epilogue10collective6detail29Sm90TmaWarpSpecializedAdapterINS1G_15DefaultEpilogueISJ_SK_SK_NS1F_6thread17LinearCombinationISJ_Li1EffLNS1K_9ScaleType4KindE0ELNS_15FloatRoundStyleE2ESJ_EENS1_15EpilogueDefaultEEEEEvvEEEEvNT_6ParamsE,(.L_x_180 - _ZN7cutlass13device_kernelINS_4gemm6kernel13GemmUniversalIN4cute5tupleIJiiiiEEENS1_10collective13CollectiveMmaINS1_37MainloopSm90TmaGmmaWarpSpecializedFP8ILi17ENS5_IJNS4_1CILi1EEESB_SB_EEENS1_35KernelTmaWarpSpecializedCooperativeEEENS5_IJNSA_ILi128EEENSA_ILi80EEENSA_ILi64EEEEEENS_12float_e4m3_tENS5_IJlSB_lEEESJ_SK_NS4_8TiledMMAINS4_8MMA_AtomIJNS4_4SM904GMMA30MMA_64x16x32_F32E4M3E4M3_SS_TNILNSO_7ScaleInE1ELSQ_1EEEEEENS4_6LayoutINS5_IJNSA_ILi2EEESB_SB_EEENS5_IJSB_NSA_ILi0EEESW_EEEEENS5_IJNS4_10UnderscoreESZ_SZ_EEEEENS4_13SM90_TMA_LOADENS4_14ComposedLayoutINS4_7SwizzleILi2ELi4ELi3EEENS4_18smem_ptr_flag_bitsILi8EEENST_INS5_IJNSA_ILi8EEESH_EEENS5_IJSH_SB_EEEEEEEvNS4_8identityES12_S1C_vS1D_EENS_8epilogue10collective6detail29Sm90TmaWarpSpecializedAdapterINS1G_15DefaultEpilogueISJ_SK_SK_NS1F_6thread17LinearCombinationISJ_Li1EffLNS1K_9ScaleType4KindE0ELNS_15FloatRoundStyleE2ESJ_EENS1_15EpilogueDefaultEEEEEvvEEEEvNT_6ParamsE)
        .other          _ZN7cutlass13device_kernelINS_4gemm6kernel13GemmUniversalIN4cute5tupleIJiiiiEEENS1_10collective13CollectiveMmaINS1_37MainloopSm90TmaGmmaWarpSpecializedFP8ILi17ENS5_IJNS4_1CILi1EEESB_SB_EEENS1_35KernelTmaWarpSpecializedCooperativeEEENS5_IJNSA_ILi128EEENSA_ILi80EEENSA_ILi64EEEEEENS_12float_e4m3_tENS5_IJlSB_lEEESJ_SK_NS4_8TiledMMAINS4_8MMA_AtomIJNS4_4SM904GMMA30MMA_64x16x32_F32E4M3E4M3_SS_TNILNSO_7ScaleInE1ELSQ_1EEEEEENS4_6LayoutINS5_IJNSA_ILi2EEESB_SB_EEENS5_IJSB_NSA_ILi0EEESW_EEEEENS5_IJNS4_10UnderscoreESZ_SZ_EEEEENS4_13SM90_TMA_LOADENS4_14ComposedLayoutINS4_7SwizzleILi2ELi4ELi3EEENS4_18smem_ptr_flag_bitsILi8EEENST_INS5_IJNSA_ILi8EEESH_EEENS5_IJSH_SB_EEEEEEEvNS4_8identityES12_S1C_vS1D_EENS_8epilogue10collective6detail29Sm90TmaWarpSpecializedAdapterINS1G_15DefaultEpilogueISJ_SK_SK_NS1F_6thread17LinearCombinationISJ_Li1EffLNS1K_9ScaleType4KindE0ELNS_15FloatRoundStyleE2ESJ_EENS1_15EpilogueDefaultEEEEEvvEEEEvNT_6ParamsE,@"STO_CUDA_ENTRY STV_DEFAULT"
_ZN7cutlass13device_kernelINS_4gemm6kernel13GemmUniversalIN4cute5tupleIJiiiiEEENS1_10collective13CollectiveMmaINS1_37MainloopSm90TmaGmmaWarpSpecializedFP8ILi17ENS5_IJNS4_1CILi1EEESB_SB_EEENS1_35KernelTmaWarpSpecializedCooperativeEEENS5_IJNSA_ILi128EEENSA_ILi80EEENSA_ILi64EEEEEENS_12float_e4m3_tENS5_IJlSB_lEEESJ_SK_NS4_8TiledMMAINS4_8MMA_AtomIJNS4_4SM904GMMA30MMA_64x16x32_F32E4M3E4M3_SS_TNILNSO_7ScaleInE1ELSQ_1EEEEEENS4_6LayoutINS5_IJNSA_ILi2EEESB_SB_EEENS5_IJSB_NSA_ILi0EEESW_EEEEENS5_IJNS4_10UnderscoreESZ_SZ_EEEEENS4_13SM90_TMA_LOADENS4_14ComposedLayoutINS4_7SwizzleILi2ELi4ELi3EEENS4_18smem_ptr_flag_bitsILi8EEENST_INS5_IJNSA_ILi8EEESH_EEENS5_IJSH_SB_EEEEEEEvNS4_8identityES12_S1C_vS1D_EENS_8epilogue10collective6detail29Sm90TmaWarpSpecializedAdapterINS1G_15DefaultEpilogueISJ_SK_SK_NS1F_6thread17LinearCombinationISJ_Li1EffLNS1K_9ScaleType4KindE0ELNS_15FloatRoundStyleE2ESJ_EENS1_15EpilogueDefaultEEEEEvvEEEEvNT_6ParamsE:
[----:B------:R-:W-:Y:S01]  /*0000*/  LDC R1, c[0x0][0x28] ;  /* 0x00000a00ff017b82 */ /* 0x000fe20000000800 */
[----:B------:R-:W0:Y:S01]  /*0010*/  S2R R0, SR_TID.X ;  /* 0x0000000000007919 */ /* 0x000e220000002100 */
[----:B------:R-:W-:Y:S01]  /*0020*/  ELECT P0, URZ, PT ;  /* 0x00000000003f782f */ /* 0x000fe20003800000 */
[----:B------:R-:W-:Y:S01]  /*0030*/  BSSY B0, `(.L_x_0) ;  /* 0x000000f000007945 */ /* 0x000fe20003800000 */
[--C-:B0-----:R-:W-:Y:S02]  /*0040*/  SHF.R.U32.HI R2, RZ, 0x5, R0.reuse ;  /* 0x00000005ff027819 */ /* 0x101fe40000011600 */
[----:B------:R-:W-:-:S03]  /*0050*/  SHF.R.U32.HI R3, RZ, 0x7, R0 ;  /* 0x00000007ff037819 */ /* 0x000fc60000011600 */
[----:B------:R-:W0:Y:S04]  /*0060*/  SHFL.IDX PT, R5, R2, RZ, 0x1f ;  /* 0x00001fff02057589 */ /* 0x000e2800000e0000 */
[----:B------:R1:W2:Y:S01]  /*0070*/  SHFL.IDX PT, R7, R3, RZ, 0x1f ;  /* 0x00001fff03077589 */ /* 0x0002a200000e0000 */
[----:B0-----:R-:W-:-:S13]  /*0080*/  ISETP.NE.OR P0, PT, R5, RZ, !P0 ;  /* 0x000000ff0500720c */ /* 0x001fda0004705670 */
[----:B-12---:R-:W-:Y:S05]  /*0090*/  @P0 BRA `(.L_x_1) ;  /* 0x0000000000200947 */ /* 0x006fea0003800000 */
[----:B------:R-:W-:Y:S02]  /*00a0*/  ULDC.64 UR4, c[0x0][0x198] ;  /* 0x0000660000047ab9 */ /* 0x000fe40000000a00 */
[----:B------:R-:W-:Y:S02]  /*00b0*/  UIADD3 UR6, UP0, UR4, 0xf0, URZ ;  /* 0x000000f004067890 */ /* 0x000fe4000ff1e03f */
[----:B------:R-:W-:Y:S02]  /*00c0*/  UIADD3 UR4, UP1, UR4, 0x1f0, URZ ;  /* 0x000001f004047890 */ /* 0x000fe4000ff3e03f */
[----:B------:R-:W-:Y:S02]  /*00d0*/  UIADD3.X UR7, URZ, UR5, URZ, UP0, !UPT ;  /* 0x000000053f077290 */ /* 0x000fe400087fe43f */
[----:B------:R-:W-:-:S07]  /*00e0*/  UIADD3.X UR5, URZ, UR5, URZ, UP1, !UPT ;  /* 0x000000053f057290 */ /* 0x000fce0008ffe43f */
[----:B------:R0:W-:Y:S02]  /*00f0*/  UTMACCTL.PF [UR6] ;  /* 0x00000000060079b9 */ /* 0x0001e40008040000 */
[----:B------:R0:W-:Y:S02]  /*0100*/  UTMACCTL.PF [UR4] ;  /* 0x00000000040079b9 */ /* 0x0001e40008040000 */
[----:B0-----:R-:W-:Y:S01]  /*0110*/  NOP ;  /* 0x0000000000007918 */ /* 0x001fe20000000000 */
.L_x_1:
[----:B------:R-:W-:Y:S05]  /*0120*/  BSYNC B0 ;  /* 0x0000000000007941 */ /* 0x000fea0003800000 */
.L_x_0:
[----:B------:R-:W0:Y:S02]  /*0130*/  SHFL.IDX PT, R3, R2, RZ, 0x1f ;  /* 0x00001fff02037589 */ /* 0x000e2400000e0000 */
[----:B0-----:R-:W-:-:S13]  /*0140*/  ISETP.NE.AND P0, PT, R3, RZ, PT ;  /* 0x000000ff0300720c */ /* 0x001fda0003f05270 */
[----:B------:R-:W-:Y:S05]  /*0150*/  @P0 BRA `(.L_x_2) ;  /* 0x0000000000cc0947 */ /* 0x000fea0003800000 */
[----:B------:R-:W-:Y:S01]  /*0160*/  ELECT P0, URZ, PT ;  /* 0x00000000003f782f */ /* 0x000fe20003800000 */
[----:B------:R-:W-:-:S12]  /*0170*/  BSSY B0, `(.L_x_2) ;  /* 0x0000031000007945 */ /* 0x000fd80003800000 */
[----:B------:R-:W-:Y:S05]  /*0180*/  @!P0 BRA `(.L_x_3) ;  /* 0x0000000000bc8947 */ /* 0x000fea0003800000 */
[----:B------:R-:W0:Y:S01]  /*0190*/  S2UR UR8, SR_CgaCtaId ;  /* 0x00000000000879c3 */ /* 0x000e220000008800 */
[----:B------:R-:W-:Y:S01]  /*01a0*/  UMOV UR4, 0x400 ;  /* 0x0000040000047882 */ /* 0x000fe20000000000 */
[----:B------:R-:W-:Y:S01]  /*01b0*/  UMOV UR5, 0x1 ;  /* 0x0000000100057882 */ /* 0x000fe20000000000 */
[----:B------:R-:W-:Y:S02]  /*01c0*/  UMOV UR6, 0x100 ;  /* 0x0000010000067882 */ /* 0x000fe40000000000 */
[----:B------:R-:W-:-:S04]  /*01d0*/  UIADD3 UR6, -UR6, 0x100000, URZ ;  /* 0x0010000006067890 */ /* 0x000fc8000fffe13f */
[----:B------:R-:W-:Y:S02]  /*01e0*/  USHF.L.U32 UR7, UR6, 0xb, URZ ;  /* 0x0000000b06077899 */ /* 0x000fe4000800063f */
[----:B------:R-:W-:Y:S02]  /*01f0*/  USHF.L.U32 UR6, UR6, 0x1, URZ ;  /* 0x0000000106067899 */ /* 0x000fe4000800063f */
[----:B0-----:R-:W-:Y:S02]  /*0200*/  ULEA UR8, UR8, UR4, 0x18 ;  /* 0x0000000408087291 */ /* 0x001fe4000f8ec03f */
[----:B------:R-:W-:-:S04]  /*0210*/  UIADD3 UR4, -UR5, 0x100000, URZ ;  /* 0x0010000005047890 */ /* 0x000fc8000fffe13f */
[----:B------:R-:W-:Y:S02]  /*0220*/  USHF.L.U32 UR5, UR4, 0xb, URZ ;  /* 0x0000000b04057899 */ /* 0x000fe4000800063f */
[----:B------:R-:W-:Y:S01]  /*0230*/  USHF.L.U32 UR4, UR4, 0x1, URZ ;  /* 0x0000000104047899 */ /* 0x000fe2000800063f */
[----:B------:R-:W0:Y:S11]  /*0240*/  FENCE.VIEW.ASYNC.S ;  /* 0x00000000000073c6 */ /* 0x000e360000000000 */
[----:B0-----:R0:W1:Y:S01]  /*0250*/  SYNCS.EXCH.64 URZ, [UR8], UR4 ;  /* 0x00000004083f75b2 */ /* 0x0010620008000100 */
[----:B------:R0:W2:Y:S01]  /*0260*/  SYNCS.EXCH.64 URZ, [UR8+0x88], UR6 ;  /* 0x00008806083f75b2 */ /* 0x0000a20008000100 */
[----:B------:R0:W3:Y:S01]  /*0270*/  SYNCS.EXCH.64 URZ, [UR8+0x8], UR4 ;  /* 0x00000804083f75b2 */ /* 0x0000e20008000100 */
[----:B------:R0:W4:Y:S01]  /*0280*/  SYNCS.EXCH.64 URZ, [UR8+0x90], UR6 ;  /* 0x00009006083f75b2 */ /* 0x0001220008000100 */
[----:B------:R0:W0:Y:S01]  /*0290*/  SYNCS.EXCH.64 URZ, [UR8+0x10], UR4 ;  /* 0x00001004083f75b2 */ /* 0x0000220008000100 */
        /* <DEDUP_REMOVED lines=29> */
[----:B-1234-:R-:W-:Y:S01]  /*0470*/  NOP ;  /* 0x0000000000007918 */ /* 0x01efe20000000000 */
.L_x_3:
[----:B0-----:R-:W-:Y:S05]  /*0480*/  BSYNC B0 ;  /* 0x0000000000007941 */ /* 0x001fea0003800000 */
.L_x_2:
[----:B------:R-:W0:Y:S01]  /*0490*/  SHFL.IDX PT, R2, R2, RZ, 0x1f ;  /* 0x00001fff02027589 */ /* 0x000e2200000e0000 */
[----:B------:R-:W1:Y:S01]  /*04a0*/  LDC R3, c[0x0][0x65c] ;  /* 0x00019700ff037b82 */ /* 0x000e620000000800 */
[----:B------:R-:W-:Y:S02]  /*04b0*/  ELECT P0, URZ, PT ;  /* 0x00000000003f782f */ /* 0x000fe40003800000 */
[----:B------:R-:W-:Y:S01]  /*04c0*/  SHF.R.S32.HI R4, RZ, 0x1f, R5 ;  /* 0x0000001fff047819 */ /* 0x000fe20000011405 */
[----:B------:R-:W2:Y:S01]  /*04d0*/  S2R R8, SR_CTAID.Y ;  /* 0x0000000000087919 */ /* 0x000ea20000002600 */
[----:B------:R-:W-:Y:S01]  /*04e0*/  UMOV UR4, 0x20 ;  /* 0x0000002000047882 */ /* 0x000fe20000000000 */
[----:B------:R-:W-:Y:S01]  /*04f0*/  ISETP.NE.AND P2, PT, R7, RZ, PT ;  /* 0x000000ff0700720c */ /* 0x000fe20003f45270 */
[----:B------:R-:W-:Y:S01]  /*0500*/  NOP ;  /* 0x0000000000007918 */ /* 0x000fe20000000000 */
[----:B------:R-:W3:Y:S01]  /*0510*/  S2R R6, SR_CTAID.X ;  /* 0x0000000000067919 */ /* 0x000ee20000002500 */
[----:B------:R-:W-:Y:S01]  /*0520*/  LEA.HI R4, R4, R5, RZ, 0x2 ;  /* 0x0000000504047211 */ /* 0x000fe200078f10ff */
[----:B------:R-:W-:-:S03]  /*0530*/  NOP ;  /* 0x0000000000007918 */ /* 0x000fc60000000000 */
[----:B------:R-:W-:-:S05]  /*0540*/  LOP3.LUT R4, R4, 0xfffffffc, RZ, 0xc0, !PT ;  /* 0xfffffffc04047812 */ /* 0x000fca00078ec0ff */
[----:B------:R-:W-:Y:S01]  /*0550*/  IMAD.IADD R5, R5, 0x1, -R4 ;  /* 0x0000000105057824 */ /* 0x000fe200078e0a04 */
[----:B0-----:R-:W-:Y:S02]  /*0560*/  ISETP.NE.OR P0, PT, R2, RZ, !P0 ;  /* 0x000000ff0200720c */ /* 0x001fe40004705670 */
[----:B-1----:R-:W-:-:S11]  /*0570*/  ISETP.NE.AND P3, PT, R3, 0x1, PT ;  /* 0x000000010300780c */ /* 0x002fd60003f65270 */
[----:B------:R-:W-:Y:S01]  /*0580*/  VOTEU.ALL UP0, P0 ;  /* 0x00000000003f7886 */ /* 0x000fe20000000000 */
[----:B------:R-:W-:Y:S01]  /*0590*/  VOTEU.ALL UP1, P0 ;  /* 0x00000000003f7886 */ /* 0x000fe20000020000 */
[----:B------:R-:W3:Y:S01]  /*05a0*/  @P3 LDC R9, c[0x0][0x10] ;  /* 0x00000400ff093b82 */ /* 0x000ee20000000800 */
[----:B--2---:R-:W-:Y:S02]  /*05b0*/  @P3 IMAD.MOV.U32 R2, RZ, RZ, R8 ;  /* 0x000000ffff023224 */ /* 0x004fe400078e0008 */
[----:B------:R-:W-:Y:S01]  /*05c0*/  @!UP0 UMOV UR6, 0x400 ;  /* 0x0000040000068882 */ /* 0x000fe20000000000 */
[----:B------:R-:W-:-:S04]  /*05d0*/  @!UP0 UIADD3 UR4, -UR4, 0x100000, URZ ;  /* 0x0010000004048890 */ /* 0x000fc8000fffe13f */
[----:B------:R-:W-:Y:S02]  /*05e0*/  @!UP0 USHF.L.U32 UR5, UR4, 0xb, URZ ;  /* 0x0000000b04058899 */ /* 0x000fe4000800063f */
[----:B------:R-:W-:Y:S01]  /*05f0*/  @!UP0 USHF.L.U32 UR4, UR4, 0x1, URZ ;  /* 0x0000000104048899 */ /* 0x000fe2000800063f */
[----:B------:R-:W-:Y:S02]  /*0600*/  @P3 IMAD.MOV.U32 R3, RZ, RZ, RZ ;  /* 0x000000ffff033224 */ /* 0x000fe400078e00ff */
[----:B------:R-:W-:Y:S01]  /*0610*/  @P3 IMAD.MOV.U32 R13, RZ, RZ, RZ ;  /* 0x000000ffff0d3224 */ /* 0x000fe200078e00ff */
[----:B------:R-:W0:Y:S08]  /*0620*/  @!UP0 S2UR UR7, SR_CgaCtaId ;  /* 0x00000000000789c3 */ /* 0x000e300000008800 */
[----:B------:R-:W1:Y:S01]  /*0630*/  @!P3 LDC R11, c[0x0][0xc] ;  /* 0x00000300ff0bbb82 */ /* 0x000e620000000800 */
[----:B---3--:R-:W-:-:S04]  /*0640*/  @P3 IMAD.WIDE.U32 R2, R6, R9, R2 ;  /* 0x0000000906023225 */ /* 0x008fc800078e0002 */
[----:B------:R-:W-:Y:S02]  /*0650*/  VIADD R9, R7, 0xffffffff ;  /* 0xffffffff07097836 */ /* 0x000fe40000000000 */
[----:B------:R-:W-:Y:S01]  /*0660*/  @P3 IMAD.IADD R3, R3, 0x1, R13 ;  /* 0x0000000103033824 */ /* 0x000fe200078e020d */
[----:B0-----:R-:W-:Y:S02]  /*0670*/  @!UP0 ULEA UR6, UR7, UR6, 0x18 ;  /* 0x0000000607068291 */ /* 0x001fe4000f8ec03f */
[----:B------:R-:W-:Y:S01]  /*0680*/  ISETP.GE.U32.AND P1, PT, R9, 0x2, PT ;  /* 0x000000020900780c */ /* 0x000fe20003f26070 */
[----:B------:R-:W-:Y:S01]  /*0690*/  VOTEU.ALL UP0, P0 ;  /* 0x00000000003f7886 */ /* 0x000fe20000000000 */
[----:B------:R-:W-:-:S04]  /*06a0*/  ISETP.NE.AND P0, PT, R5, 0x3, PT ;  /* 0x000000030500780c */ /* 0x000fc80003f05270 */
[----:B------:R-:W-:-:S04]  /*06b0*/  ISETP.EQ.OR P0, PT, R5, RZ, !P0 ;  /* 0x000000ff0500720c */ /* 0x000fc80004702670 */
[----:B------:R-:W-:Y:S01]  /*06c0*/  ISETP.EQ.AND P0, PT, R7, RZ, P0 ;  /* 0x000000ff0700720c */ /* 0x000fe20000702270 */
[----:B------:R-:W-:Y:S01]  /*06d0*/  IMAD.MOV.U32 R7, RZ, RZ, RZ ;  /* 0x000000ffff077224 */ /* 0x000fe200078e00ff */
[----:B------:R-:W0:Y:S02]  /*06e0*/  FENCE.VIEW.ASYNC.S ;  /* 0x00000000000073c6 */ /* 0x000e240000000000 */
[----:B0-----:R0:W2:Y:S01]  /*06f0*/  @!UP0 SYNCS.EXCH.64 URZ, [UR6+0x120], UR4 ;  /* 0x00012004063f85b2 */ /* 0x0010a20008000100 */
[----:B------:R-:W-:Y:S01]  /*0700*/  SEL R4, RZ, 0x1, !P0 ;  /* 0x00000001ff047807 */ /* 0x000fe20004000000 */
[----:B-1----:R-:W-:-:S03]  /*0710*/  @!P3 IMAD.WIDE.U32 R10, R11, R8, R6 ;  /* 0x000000080b0ab225 */ /* 0x002fc600078e0006 */
[----:B------:R-:W-:Y:S01]  /*0720*/  SEL R4, R4, 0x2, P1 ;  /* 0x0000000204047807 */ /* 0x000fe20000800000 */
[----:B------:R-:W-:Y:S02]  /*0730*/  @!P3 IMAD.MOV.U32 R2, RZ, RZ, R10 ;  /* 0x000000ffff02b224 */ /* 0x000fe400078e000a */
[----:B------:R-:W-:Y:S01]  /*0740*/  @!P3 IMAD.MOV.U32 R3, RZ, RZ, R11 ;  /* 0x000000ffff03b224 */ /* 0x000fe200078e000b */
[----:B------:R0:W2:Y:S01]  /*0750*/  @!UP1 SYNCS.EXCH.64 URZ, [UR6+0x128], UR4 ;  /* 0x00012804063f95b2 */ /* 0x0000a20008000100 */
[----:B------:R-:W-:Y:S01]  /*0760*/  NOP ;  /* 0x0000000000007918 */ /* 0x000fe20000000000 */
[----:B--2---:R-:W-:Y:S06]  /*0770*/  BAR.SYNC.DEFER_BLOCKING 0x0 ;  /* 0x0000000000007b1d */ /* 0x004fec0000010000 */
[----:B------:R-:W-:Y:S05]  /*0780*/  @!P2 BRA `(.L_x_4) ;  /* 0x0000005800f8a947 */ /* 0x000fea0003800000 */
[----:B------:R-:W-:-:S13]  /*0790*/  ISETP.GT.U32.AND P0, PT, R9, 0x1, PT ;  /* 0x000000010900780c */ /* 0x000fda0003f04070 */
[----:B0-----:R-:W-:Y:S05]  /*07a0*/  @P0 EXIT ;  /* 0x000000000000094d */ /* 0x001fea0003800000 */
[----:B------:R-:W-:Y:S01]  /*07b0*/  ULDC.64 UR4, c[0x0][0x650] ;  /* 0x0001940000047ab9 */ /* 0x000fe20000000a00 */
[----:B------:R-:W-:Y:S01]  /*07c0*/  PRMT R9, RZ, 0x7610, R9 ;  /* 0x00007610ff097816 */ /* 0x000fe20000000009 */
[----:B------:R-:W-:Y:S01]  /*07d0*/  IMAD.MOV.U32 R15, RZ, RZ, -0x1 ;  /* 0xffffffffff0f7424 */ /* 0x000fe200078e00ff */
[----:B------:R-:W-:Y:S01]  /*07e0*/  ISETP.GE.U32.AND P0, PT, R2, UR4, PT ;  /* 0x0000000402007c0c */ /* 0x000fe2000bf06070 */
[----:B------:R-:W-:Y:S02]  /*07f0*/  IMAD.MOV.U32 R85, RZ, RZ, -0x1 ;  /* 0xffffffffff557424 */ /* 0x000fe400078e00ff */
[----:B------:R-:W-:Y:S01]  /*0800*/  IMAD.MOV.U32 R14, RZ, RZ, -0x1 ;  /* 0xffffffffff0e7424 */ /* 0x000fe200078e00ff */
[----:B------:R-:W-:-:S13]  /*0810*/  ISETP.GE.U32.AND.EX P0, PT, R3, UR5, PT, P0 ;  /* 0x0000000503007c0c */ /* 0x000fda000bf06100 */
[----:B------:R-:W-:Y:S05]  /*0820*/  @P0 BRA `(.L_x_5) ;  /* 0x00000004005c0947 */ /* 0x000fea0003800000 */
[----:B------:R-:W0:Y:S01]  /*0830*/  LDC.64 R16, c[0x0][0x628] ;  /* 0x00018a00ff107b82 */ /* 0x000e220000000a00 */
[----:B------:R-:W-:Y:S02]  /*0840*/  IMAD.MOV.U32 R10, RZ, RZ, R2 ;  /* 0x000000ffff0a7224 */ /* 0x000fe400078e0002 */
[----:B------:R-:W-:-:S05]  /*0850*/  IMAD.MOV.U32 R11, RZ, RZ, R3 ;  /* 0x000000ffff0b7224 */ /* 0x000fca00078e0003 */
[----:B------:R-:W1:Y:S08]  /*0860*/  LDC R18, c[0x0][0x630] ;  /* 0x00018c00ff127b82 */ /* 0x000e700000000800 */
[----:B------:R-:W2:Y:S01]  /*0870*/  LDC.64 R20, c[0x0][0x620] ;  /* 0x00018800ff147b82 */ /* 0x000ea20000000a00 */
[----:B0-----:R-:W-:-:S04]  /*0880*/  ISETP.NE.U32.AND P0, PT, R16, RZ, PT ;  /* 0x000000ff1000720c */ /* 0x001fc80003f05070 */
[----:B------:R-:W-:-:S13]  /*0890*/  ISETP.NE.AND.EX P0, PT, R17, RZ, PT, P0 ;  /* 0x000000ff1100720c */ /* 0x000fda0003f05300 */
[----:B-12---:R-:W-:Y:S05]  /*08a0*/  @!P0 BRA `(.L_x_6) ;  /* 0x0000000000288947 */ /* 0x006fea0003800000 */
[----:B------:R-:W0:Y:S02]  /*08b0*/  LDC R5, c[0x0][0x634] ;  /* 0x00018d00ff057b82 */ /* 0x000e240000000800 */
[----:B0-----:R-:W-:-:S05]  /*08c0*/  IADD3 R5, P0, R2, R5, RZ ;  /* 0x0000000502057210 */ /* 0x001fca0007f1e0ff */
[----:B------:R-:W-:-:S04]  /*08d0*/  IMAD.X R9, RZ, RZ, R3, P0 ;  /* 0x000000ffff097224 */ /* 0x000fc800000e0603 */
[----:B------:R-:W-:-:S04]  /*08e0*/  IMAD.WIDE.U32 R10, R9, R16, RZ ;  /* 0x00000010090a7225 */ /* 0x000fc800078e00ff */
[----:B------:R-:W-:-:S04]  /*08f0*/  IMAD.WIDE.U32 R12, P0, R5, R17, R10 ;  /* 0x00000011050c7225 */ /* 0x000fc8000780000a */
[----:B------:R-:W-:-:S04]  /*0900*/  IMAD.WIDE.U32 R10, R5, R16, RZ ;  /* 0x00000010050a7225 */ /* 0x000fc800078e00ff */
[----:B------:R-:W-:Y:S01]  /*0910*/  IMAD.X R15, RZ, RZ, RZ, P0 ;  /* 0x000000ffff0f7224 */ /* 0x000fe200000e06ff */
[----:B------:R-:W-:Y:S01]  /*0920*/  IADD3 RZ, P0, R11, R12, RZ ;  /* 0x0000000c0bff7210 */ /* 0x000fe20007f1e0ff */
[----:B------:R-:W-:-:S04]  /*0930*/  IMAD.MOV.U32 R14, RZ, RZ, R13 ;  /* 0x000000ffff0e7224 */ /* 0x000fc800078e000d */
[----:B------:R-:W-:-:S08]  /*0940*/  IMAD.WIDE.U32.X R10, R9, R17, R14, P0 ;  /* 0x00000011090a7225 */ /* 0x000fd000000e040e */
.L_x_6:
[-CC-:B------:R-:W-:Y:S01]  /*0950*/  SHF.R.U64 R26, R10, R18.reuse, R11.reuse ;  /* 0x000000120a1a7219 */ /* 0x180fe2000000120b */
[----:B------:R-:W0:Y:S01]  /*0960*/  LDC.64 R22, c[0x0][0x640] ;  /* 0x00019000ff167b82 */ /* 0x000e220000000a00 */
[----:B------:R-:W-:Y:S01]  /*0970*/  SHF.R.U32.HI R7, RZ, R18, R11 ;  /* 0x00000012ff077219 */ /* 0x000fe2000001160b */
[----:B------:R-:W-:Y:S01]  /*0980*/  ULDC UR4, c[0x0][0x150] ;  /* 0x0000540000047ab9 */ /* 0x000fe20000000800 */
[----:B------:R-:W-:Y:S02]  /*0990*/  IADD3 R9, P0, RZ, -R26, RZ ;  /* 0x8000001aff097210 */ /* 0x000fe40007f1e0ff */
[----:B------:R-:W-:-:S03]  /*09a0*/  I2FP.F32.U32 R5, R6 ;  /* 0x0000000600057245 */ /* 0x000fc60000201000 */
[----:B------:R-:W1:Y:S01]  /*09b0*/  LDC R14, c[0x0][0x618] ;  /* 0x00018600ff0e7b82 */ /* 0x000e620000000800 */
[----:B------:R-:W-:Y:S02]  /*09c0*/  IMAD.X R13, RZ, RZ, ~R7, P0 ;  /* 0x000000ffff0d7224 */ /* 0x000fe400000e0e07 */
[----:B------:R-:W-:Y:S01]  /*09d0*/  FMUL R5, R5, UR4 ;  /* 0x0000000405057c20 */ /* 0x000fe20008400000 */
[----:B------:R-:W-:Y:S01]  /*09e0*/  IMAD.WIDE.U32 R10, R9, R20, R2 ;  /* 0x00000014090a7225 */ /* 0x000fe200078e0002 */
[----:B------:R-:W-:-:S03]  /*09f0*/  ULDC UR4, c[0x0][0x154] ;  /* 0x0000550000047ab9 */ /* 0x000fc60000000800 */
[----:B------:R-:W-:Y:S01]  /*0a00*/  IMAD R12, R13, R20, RZ ;  /* 0x000000140d0c7224 */ /* 0x000fe200078e02ff */
[----:B------:R-:W2:Y:S01]  /*0a10*/  LDC R7, c[0x0][0x144] ;  /* 0x00005100ff077b82 */ /* 0x000ea20000000800 */
[----:B------:R-:W3:Y:S01]  /*0a20*/  F2I.U32.TRUNC.NTZ R5, R5 ;  /* 0x0000000500057305 */ /* 0x000ee2000020f000 */
[----:B------:R-:W-:Y:S02]  /*0a30*/  IMAD.MOV.U32 R13, RZ, RZ, -0x1 ;  /* 0xffffffffff0d7424 */ /* 0x000fe400078e00ff */
[----:B------:R-:W-:-:S04]  /*0a40*/  IMAD R9, R9, R21, R12 ;  /* 0x0000001509097224 */ /* 0x000fc800078e020c */
[----:B------:R-:W4:Y:S01]  /*0a50*/  LDC R18, c[0x0][0x608] ;  /* 0x00018200ff127b82 */ /* 0x000f220000000800 */
[----:B------:R-:W-:Y:S01]  /*0a60*/  IMAD.IADD R11, R11, 0x1, R9 ;  /* 0x000000010b0b7824 */ /* 0x000fe200078e0209 */
[----:B0-----:R-:W-:Y:S02]  /*0a70*/  ISETP.NE.U32.AND P0, PT, R22, RZ, PT ;  /* 0x000000ff1600720c */ /* 0x001fe40003f05070 */
[----:B------:R-:W-:Y:S02]  /*0a80*/  I2FP.F32.U32 R9, R8 ;  /* 0x0000000800097245 */ /* 0x000fe40000201000 */
[----:B------:R-:W-:Y:S02]  /*0a90*/  ISETP.NE.AND.EX P0, PT, R23, RZ, PT, P0 ;  /* 0x000000ff1700720c */ /* 0x000fe40003f05300 */
[----:B------:R-:W0:Y:S01]  /*0aa0*/  LDC R12, c[0x0][0x658] ;  /* 0x00019600ff0c7b82 */ /* 0x000e220000000800 */
[-C--:B-1----:R-:W-:Y:S01]  /*0ab0*/  SHF.R.U64 R16, R10, R14.reuse, R11 ;  /* 0x0000000e0a107219 */ /* 0x082fe2000000120b */
[----:B---3--:R-:W-:Y:S01]  /*0ac0*/  IMAD.MOV R10, RZ, RZ, -R5 ;  /* 0x000000ffff0a7224 */ /* 0x008fe200078e0a05 */
[----:B------:R-:W-:-:S05]  /*0ad0*/  SHF.R.U32.HI R11, RZ, R14, R11 ;  /* 0x0000000eff0b7219 */ /* 0x000fca000001160b */
[----:B------:R-:W1:Y:S01]  /*0ae0*/  LDC R17, c[0x0][0x148] ;  /* 0x00005200ff117b82 */ /* 0x000e620000000800 */
[----:B--2---:R-:W-:Y:S02]  /*0af0*/  IMAD R5, R7, R10, R6 ;  /* 0x0000000a07057224 */ /* 0x004fe400078e0206 */
[----:B------:R-:W-:-:S04]  /*0b00*/  FMUL R7, R9, UR4 ;  /* 0x0000000409077c20 */ /* 0x000fc80008400000 */
[----:B------:R2:W3:Y:S01]  /*0b10*/  F2I.U32.TRUNC.NTZ R15, R7 ;  /* 0x00000007000f7305 */ /* 0x0004e2000020f000 */
[----:B------:R-:W1:Y:S01]  /*0b20*/  LDC R21, c[0x0][0x600] ;  /* 0x00018000ff157b82 */ /* 0x000e620000000800 */
[-CC-:B----4-:R-:W-:Y:S02]  /*0b30*/  SHF.R.U64 R27, R16, R18.reuse, R11.reuse ;  /* 0x00000012101b7219 */ /* 0x190fe4000000120b */
[----:B------:R-:W-:Y:S01]  /*0b40*/  SHF.R.U32.HI R9, RZ, R18, R11 ;  /* 0x00000012ff097219 */ /* 0x000fe2000001160b */
[----:B------:R-:W-:-:S04]  /*0b50*/  IMAD.MOV.U32 R11, RZ, RZ, 0x1 ;  /* 0x00000001ff0b7424 */ /* 0x000fc800078e00ff */
[----:B------:R-:W4:Y:S01]  /*0b60*/  LDC R20, c[0x0][0x648] ;  /* 0x00019200ff147b82 */ /* 0x000f220000000800 */
[-C--:B0-----:R-:W-:Y:S02]  /*0b70*/  SHF.L.U32 R6, R13, R12.reuse, RZ ;  /* 0x0000000c0d067219 */ /* 0x081fe400000006ff */
[-CC-:B------:R-:W-:Y:S02]  /*0b80*/  SHF.R.U64 R18, R27, R12.reuse, R9.reuse ;  /* 0x0000000c1b127219 */ /* 0x180fe40000001209 */
[----:B------:R-:W-:Y:S02]  /*0b90*/  SHF.R.U32.HI R19, RZ, R12, R9 ;  /* 0x0000000cff137219 */ /* 0x000fe40000011609 */
[----:B------:R-:W-:Y:S01]  /*0ba0*/  LOP3.LUT R14, RZ, R6, RZ, 0x33, !PT ;  /* 0x00000006ff0e7212 */ /* 0x000fe200078e33ff */
[----:B------:R-:W0:Y:S01]  /*0bb0*/  LDC R25, c[0x0][0x638] ;  /* 0x00018e00ff197b82 */ /* 0x000e220000000800 */
[----:B------:R-:W-:Y:S01]  /*0bc0*/  SHF.L.U32 R9, R11, R12, RZ ;  /* 0x0000000c0b097219 */ /* 0x000fe200000006ff */
[----:B------:R-:W-:-:S02]  /*0bd0*/  IMAD.MOV.U32 R6, RZ, RZ, R18 ;  /* 0x000000ffff067224 */ /* 0x000fc400078e0012 */
[----:B--2---:R-:W-:-:S04]  /*0be0*/  IMAD.MOV.U32 R7, RZ, RZ, R19 ;  /* 0x000000ffff077224 */ /* 0x004fc800078e0013 */
[----:B------:R-:W2:Y:S01]  /*0bf0*/  LDC R24, c[0x0][0x610] ;  /* 0x00018400ff187b82 */ /* 0x000ea20000000800 */
[----:B---3--:R-:W-:Y:S05]  /*0c00*/  @!P0 BRA `(.L_x_7) ;  /* 0x0000000000288947 */ /* 0x008fea0003800000 */
[----:B------:R-:W3:Y:S02]  /*0c10*/  LDC R13, c[0x0][0x64c] ;  /* 0x00019300ff0d7b82 */ /* 0x000ee40000000800 */
[----:B---3--:R-:W-:-:S05]  /*0c20*/  IADD3 R13, P0, R18, R13, RZ ;  /* 0x0000000d120d7210 */ /* 0x008fca0007f1e0ff */
        /* <DEDUP_REMOVED lines=8> */
.L_x_7:
[----:B----4-:R-:W-:Y:S01]  /*0cb0*/  SHF.R.U64 R6, R6, R20, R7 ;  /* 0x0000001406067219 */ /* 0x010fe20000001207 */
[----:B-1----:R-:W-:Y:S01]  /*0cc0*/  VIADD R7, R21, 0xffffffff ;  /* 0xffffffff15077836 */ /* 0x002fe20000000000 */
[----:B------:R-:W-:Y:S01]  /*0cd0*/  LOP3.LUT R14, R27, R14, RZ, 0xc0, !PT ;  /* 0x0000000e1b0e7212 */ /* 0x000fe200078ec0ff */
[----:B------:R-:W-:Y:S02]  /*0ce0*/  IMAD.MOV R15, RZ, RZ, -R15 ;  /* 0x000000ffff0f7224 */ /* 0x000fe400078e0a0f */
[----:B------:R-:W-:Y:S01]  /*0cf0*/  IMAD.MOV R10, RZ, RZ, -R6 ;  /* 0x000000ffff0a7224 */ /* 0x000fe200078e0a06 */
[----:B------:R-:W-:Y:S01]  /*0d00*/  LOP3.LUT R7, R16, R7, RZ, 0xc0, !PT ;  /* 0x0000000710077212 */ /* 0x000fe200078ec0ff */
[----:B------:R-:W-:Y:S02]  /*0d10*/  IMAD R14, R9, R6, R14 ;  /* 0x00000006090e7224 */ /* 0x000fe400078e020e */
[----:B------:R-:W-:Y:S02]  /*0d20*/  @P3 IMAD R5, R17, R15, R8 ;  /* 0x0000000f11053224 */ /* 0x000fe400078e0208 */
[----:B0-----:R-:W-:-:S02]  /*0d30*/  IMAD R6, R10, R25, R18 ;  /* 0x000000190a067224 */ /* 0x001fc400078e0212 */
[----:B--2---:R-:W-:Y:S02]  /*0d40*/  IMAD R5, R14, R24, R5 ;  /* 0x000000180e057224 */ /* 0x004fe400078e0205 */
[----:B------:R-:W-:Y:S02]  /*0d50*/  IMAD R6, R6, R21, R7 ;  /* 0x0000001506067224 */ /* 0x000fe400078e0207 */
[----:B------:R-:W-:Y:S02]  /*0d60*/  IMAD.MOV.U32 R9, RZ, RZ, 0x1 ;  /* 0x00000001ff097424 */ /* 0x000fe400078e00ff */
[----:B------:R-:W-:Y:S01]  /*0d70*/  IMAD.MOV.U32 R14, RZ, RZ, R26 ;  /* 0x000000ffff0e7224 */ /* 0x000fe200078e001a */
[----:B------:R-:W-:Y:S02]  /*0d80*/  SEL R85, R6, R5, !P3 ;  /* 0x0000000506557207 */ /* 0x000fe40005800000 */
[----:B------:R-:W-:-:S07]  /*0d90*/  SEL R15, R5, R6, !P3 ;  /* 0x00000006050f7207 */ /* 0x000fce0005800000 */
.L_x_5:
[----:B------:R-:W-:-:S08]  /*0da0*/  NOP ;  /* 0x0000000000007918 */ /* 0x000fd00000000000 */
[----:B------:R-:W0:Y:S02]  /*0db0*/  USETMAXREG.TRY_ALLOC.CTAPOOL UP0, 0xe8 ;  /* 0x000000e8000079c8 */ /* 0x000e240008000600 */
[----:B0-----:R-:W-:-:S13]  /*0dc0*/  PLOP3.LUT P0, PT, PT, PT, UP0, 0x80, 0x0 ;  /* 0x000000000000781c */ /* 0x001fda0003f0f008 */
[----:B------:R-:W-:Y:S05]  /*0dd0*/  @!P0 BRA `(.L_x_5) ;  /* 0xfffffffc00f08947 */ /* 0x000fea000383ffff */
[----:B------:R-:W-:Y:S01]  /*0de0*/  ULDC.64 UR4, c[0x0][0x598] ;  /* 0x0001660000047ab9 */ /* 0x000fe20000000a00 */
[----:B------:R-:W-:Y:S01]  /*0df0*/  ULDC.64 UR24, c[0x0][0x208] ;  /* 0x0000820000187ab9 */ /* 0x000fe20000000a00 */
[----:B------:R-:W-:-:S04]  /*0e00*/  ISETP.NE.U32.AND P0, PT, RZ, UR4, PT ;  /* 0x00000004ff007c0c */ /* 0x000fc8000bf05070 */
[----:B------:R-:W-:-:S13]  /*0e10*/  ISETP.NE.AND.EX P0, PT, RZ, UR5, PT, P0 ;  /* 0x00000005ff007c0c */ /* 0x000fda000bf05300 */
[----:B------:R-:W-:Y:S05]  /*0e20*/  @!P0 BRA `(.L_x_8) ;  /* 0x00000000001c8947 */ /* 0x000fea0003800000 */
[----:B------:R-:W0:Y:S02]  /*0e30*/  LDC.64 R6, c[0x0][0x598] ;  /* 0x00016600ff067b82 */ /* 0x000e240000000a00 */
[----:B0-----:R-:W2:Y:S02]  /*0e40*/  LDG.E.64 R6, desc[UR24][R6.64] ;  /* 0x0000001806067981 */ /* 0x001ea4000c1e1b00 */
[----:B--2---:R-:W-:-:S04]  /*0e50*/  ISETP.NE.U32.AND P0, PT, R6, RZ, PT ;  /* 0x000000ff0600720c */ /* 0x004fc80003f05070 */
[----:B------:R-:W-:-:S13]  /*0e60*/  ISETP.NE.AND.EX P0, PT, R7, RZ, PT, P0 ;  /* 0x000000ff0700720c */ /* 0x000fda0003f05300 */
[----:B------:R-:W-:Y:S05]  /*0e70*/  @!P0 BRA `(.L_x_8) ;  /* 0x0000000000088947 */ /* 0x000fea0003800000 */
[----:B------:R0:W5:Y:S01]  /*0e80*/  LD.E R5, desc[UR24][R6.64] ;  /* 0x0000001806057980 */ /* 0x000162000c101900 */
[----:B------:R-:W-:Y:S05]  /*0e90*/  BRA `(.L_x_9) ;  /* 0x0000000000207947 */ /* 0x000fea0003800000 */
.L_x_8:
[----:B------:R-:W-:Y:S02]  /*0ea0*/  ULDC.64 UR4, c[0x0][0x588] ;  /* 0x0001620000047ab9 */ /* 0x000fe40000000a00 */
[----:B------:R-:W-:-:S04]  /*0eb0*/  ISETP.NE.U32.AND P0, PT, RZ, UR4, PT ;  /* 0x00000004ff007c0c */ /* 0x000fc8000bf05070 */
[----:B------:R-:W-:-:S13]  /*0ec0*/  ISETP.NE.AND.EX P0, PT, RZ, UR5, PT, P0 ;  /* 0x00000005ff007c0c */ /* 0x000fda000bf05300 */
[----:B------:R-:W-:Y:S05]  /*0ed0*/  @!P0 BRA `(.L_x_10) ;  /* 0x00000000000c8947 */ /* 0x000fea0003800000 */
[----:B------:R-:W0:Y:S02]  /*0ee0*/  LDC.64 R6, c[0x0][0x588] ;  /* 0x00016200ff067b82 */ /* 0x000e240000000a00 */
[----:B0-----:R1:W5:Y:S01]  /*0ef0*/  LDG.E R5, desc[UR24][R6.64] ;  /* 0x0000001806057981 */ /* 0x001362000c1e1900 */
[----:B------:R-:W-:Y:S05]  /*0f00*/  BRA `(.L_x_9) ;  /* 0x0000000000047947 */ /* 0x000fea0003800000 */
.L_x_10:
[----:B------:R-:W2:Y:S02]  /*0f10*/  LDC R5, c[0x0][0x580] ;  /* 0x00016000ff057b82 */ /* 0x000ea40000000800 */
.L_x_9:
[----:B------:R-:W-:Y:S02]  /*0f20*/  ULDC.64 UR4, c[0x0][0x5a0] ;  /* 0x0001680000047ab9 */ /* 0x000fe40000000a00 */
[----:B------:R-:W-:-:S04]  /*0f30*/  ISETP.NE.U32.AND P0, PT, RZ, UR4, PT ;  /* 0x00000004ff007c0c */ /* 0x000fc8000bf05070 */
[----:B------:R-:W-:-:S13]  /*0f40*/  ISETP.NE.AND.EX P0, PT, RZ, UR5, PT, P0 ;  /* 0x00000005ff007c0c */ /* 0x000fda000bf05300 */
[----:B------:R-:W-:Y:S05]  /*0f50*/  @!P0 BRA `(.L_x_11) ;  /* 0x00000000001c8947 */ /* 0x000fea0003800000 */
[----:B01----:R-:W0:Y:S02]  /*0f60*/  LDC.64 R6, c[0x0][0x5a0] ;  /* 0x00016800ff067b82 */ /* 0x003e240000000a00 */
[----:B0-----:R-:W3:Y:S02]  /*0f70*/  LDG.E.64 R6, desc[UR24][R6.64] ;  /* 0x0000001806067981 */ /* 0x001ee4000c1e1b00 */
[----:B---3--:R-:W-:-:S04]  /*0f80*/  ISETP.NE.U32.AND P0, PT, R6, RZ, PT ;  /* 0x000000ff0600720c */ /* 0x008fc80003f05070 */
[----:B------:R-:W-:-:S13]  /*0f90*/  ISETP.NE.AND.EX P0, PT, R7, RZ, PT, P0 ;  /* 0x000000ff0700720c */ /* 0x000fda0003f05300 */
[----:B------:R-:W-:Y:S05]  /*0fa0*/  @!P0 BRA `(.L_x_11) ;  /* 0x0000000000088947 */ /* 0x000fea0003800000 */
[----:B------:R0:W5:Y:S01]  /*0fb0*/  LD.E R10, desc[UR24][R6.64] ;  /* 0x00000018060a7980 */ /* 0x000162000c101900 */
[----:B------:R-:W-:Y:S05]  /*0fc0*/  BRA `(.L_x_12) ;  /* 0x0000000000207947 */ /* 0x000fea0003800000 */
.L_x_11:
[----:B------:R-:W-:Y:S02]  /*0fd0*/  ULDC.64 UR4, c[0x0][0x590] ;  /* 0x0001640000047ab9 */ /* 0x000fe40000000a00 */
[----:B------:R-:W-:-:S04]  /*0fe0*/  ISETP.NE.U32.AND P0, PT, RZ, UR4, PT ;  /* 0x00000004ff007c0c */ /* 0x000fc8000bf05070 */
[----:B------:R-:W-:-:S13]  /*0ff0*/  ISETP.NE.AND.EX P0, PT, RZ, UR5, PT, P0 ;  /* 0x00000005ff007c0c */ /* 0x000fda000bf05300 */
[----:B------:R-:W-:Y:S05]  /*1000*/  @!P0 BRA `(.L_x_13) ;  /* 0x00000000000c8947 */ /* 0x000fea0003800000 */
[----:B------:R-:W3:Y:S02]  /*1010*/  LDC.64 R10, c[0x0][0x590] ;  /* 0x00016400ff0a7b82 */ /* 0x000ee40000000a00 */
[----:B---3--:R3:W5:Y:S01]  /*1020*/  LDG.E R10, desc[UR24][R10.64] ;  /* 0x000000180a0a7981 */ /* 0x008762000c1e1900 */
[----:B------:R-:W-:Y:S05]  /*1030*/  BRA `(.L_x_12) ;  /* 0x0000000000047947 */ /* 0x000fea0003800000 */
.L_x_13:
[----:B------:R-:W4:Y:S02]  /*1040*/  LDC R10, c[0x0][0x584] ;  /* 0x00016100ff0a7b82 */ /* 0x000f240000000800 */
.L_x_12:
[----:B------:R-:W-:-:S13]  /*1050*/  LOP3.LUT P0, RZ, R9, 0xff, RZ, 0xc0, !PT ;  /* 0x000000ff09ff7812 */ /* 0x000fda000780c0ff */
[----:B------:R-:W-:Y:S05]  /*1060*/  @!P0 EXIT ;  /* 0x000000000000894d */ /* 0x000fea0003800000 */
[----:B------:R-:W-:Y:S01]  /*1070*/  ULDC UR4, c[0x0][0x28c] ;  /* 0x0000a30000047ab9 */ /* 0x000fe20000000800 */
[----:B------:R-:W-:Y:S01]  /*1080*/  LOP3.LUT R94, R4, 0x1, RZ, 0xfc, !PT ;  /* 0x00000001045e7812 */ /* 0x000fe200078efcff */
[----:B------:R-:W-:-:S04]  /*1090*/  UIADD3 UR4, UR4, 0x3f, URZ ;  /* 0x0000003f04047890 */ /* 0x000fc8000fffe03f */
[----:B------:R-:W-:-:S04]  /*10a0*/  USHF.R.S32.HI UR5, URZ, 0x1f, UR4 ;  /* 0x0000001f3f057899 */ /* 0x000fc80008011404 */
[----:B------:R-:W-:-:S03]  /*10b0*/  ULEA.HI UR5, UR5, UR4, URZ, 0x6 ;  /* 0x0000000405057291 */ /* 0x000fc6000f8f303f */
[----:B------:R-:W-:Y:S01]  /*10c0*/  UMOV UR4, URZ ;  /* 0x0000003f00047c82 */ /* 0x000fe20008000000 */
[----:B------:R-:W-:-:S03]  /*10d0*/  USHF.R.S32.HI UR9, URZ, 0x6, UR5 ;  /* 0x000000063f097899 */ /* 0x000fc60008011405 */
[----:B------:R-:W-:-:S09]  /*10e0*/  UMOV UR5, URZ ;  /* 0x0000003f00057c82 */ /* 0x000fd20008000000 */
.L_x_118:
[----:B01----:R-:W-:Y:S01]  /*10f0*/  LOP3.LUT R6, R0, 0x80, RZ, 0xc0, !PT ;  /* 0x0000008000067812 */ /* 0x003fe200078ec0ff */
[----:B------:R-:W0:Y:S01]  /*1100*/  S2UR UR13, SR_CgaCtaId ;  /* 0x00000000000d79c3 */ /* 0x000e220000008800 */
[----:B------:R-:W-:Y:S01]  /*1110*/  UMOV UR12, 0x400 ;  /* 0x00000400000c7882 */ /* 0x000fe20000000000 */
[----:B------:R-:W-:Y:S01]  /*1120*/  UMOV UR6, URZ ;  /* 0x0000003f00067c82 */ /* 0x000fe20008000000 */
[----:B------:R-:W-:Y:S01]  /*1130*/  SHF.R.U32.HI R6, RZ, 0x7, R6 ;  /* 0x00000007ff067819 */ /* 0x000fe20000011606 */
[----:B------:R-:W-:Y:S01]  /*1140*/  UMOV UR7, URZ ;  /* 0x0000003f00077c82 */ /* 0x000fe20008000000 */
[----:B------:R-:W-:Y:S01]  /*1150*/  CS2R R12, SRZ ;  /* 0x00000000000c7805 */ /* 0x000fe2000001ff00 */
[----:B---3--:R-:W-:Y:S01]  /*1160*/  IMAD.MOV.U32 R11, RZ, RZ, RZ ;  /* 0x000000ffff0b7224 */ /* 0x008fe200078e00ff */
[----:B------:R-:W-:Y:S01]  /*1170*/  CS2R R16, SRZ ;  /* 0x0000000000107805 */ /* 0x000fe2000001ff00 */
[----:B------:R-:W1:Y:S01]  /*1180*/  LDC R7, c[0x0][0x28c] ;  /* 0x0000a300ff077b82 */ /* 0x000e620000000800 */
[----:B------:R-:W3:Y:S01]  /*1190*/  SHFL.IDX PT, R6, R6, RZ, 0x1f ;  /* 0x00001fff06067589 */ /* 0x000ee200000e0000 */
[----:B------:R-:W-:-:S02]  /*11a0*/  CS2R R18, SRZ ;  /* 0x0000000000127805 */ /* 0x000fc4000001ff00 */
[----:B------:R-:W-:Y:S02]  /*11b0*/  CS2R R20, SRZ ;  /* 0x0000000000147805 */ /* 0x000fe4000001ff00 */
[----:B------:R-:W-:Y:S02]  /*11c0*/  CS2R R22, SRZ ;  /* 0x0000000000167805 */ /* 0x000fe4000001ff00 */
[----:B------:R-:W-:Y:S02]  /*11d0*/  CS2R R64, SRZ ;  /* 0x0000000000407805 */ /* 0x000fe4000001ff00 */
[----:B------:R-:W-:Y:S02]  /*11e0*/  CS2R R66, SRZ ;  /* 0x0000000000427805 */ /* 0x000fe4000001ff00 */
[----:B------:R-:W-:Y:S02]  /*11f0*/  CS2R R68, SRZ ;  /* 0x0000000000447805 */ /* 0x000fe4000001ff00 */
[----:B------:R-:W-:-:S02]  /*1200*/  CS2R R70, SRZ ;  /* 0x0000000000467805 */ /* 0x000fc4000001ff00 */
[----:B------:R-:W-:Y:S02]  /*1210*/  CS2R R72, SRZ ;  /* 0x0000000000487805 */ /* 0x000fe4000001ff00 */
[----:B------:R-:W-:Y:S02]  /*1220*/  CS2R R74, SRZ ;  /* 0x00000000004a7805 */ /* 0x000fe4000001ff00 */
[----:B------:R-:W-:Y:S02]  /*1230*/  CS2R R76, SRZ ;  /* 0x00000000004c7805 */ /* 0x000fe4000001ff00 */
[----:B------:R-:W-:Y:S02]  /*1240*/  CS2R R78, SRZ ;  /* 0x00000000004e7805 */ /* 0x000fe4000001ff00 */
[----:B------:R-:W-:Y:S02]  /*1250*/  CS2R R80, SRZ ;  /* 0x0000000000507805 */ /* 0x000fe4000001ff00 */
[----:B------:R-:W-:Y:S01]  /*1260*/  CS2R R82, SRZ ;  /* 0x0000000000527805 */ /* 0x000fe2000001ff00 */
[----:B------:R-:W-:Y:S01]  /*1270*/  IMAD.MOV.U32 R84, RZ, RZ, RZ ;  /* 0x000000ffff547224 */ /* 0x000fe200078e00ff */
[----:B------:R-:W-:-:S02]  /*1280*/  CS2R R86, SRZ ;  /* 0x0000000000567805 */ /* 0x000fc4000001ff00 */
[----:B------:R-:W-:Y:S02]  /*1290*/  CS2R R88, SRZ ;  /* 0x0000000000587805 */ /* 0x000fe4000001ff00 */
[----:B------:R-:W-:Y:S02]  /*12a0*/  CS2R R90, SRZ ;  /* 0x00000000005a7805 */ /* 0x000fe4000001ff00 */
[----:B------:R-:W-:Y:S01]  /*12b0*/  CS2R R92, SRZ ;  /* 0x00000000005c7805 */ /* 0x000fe2000001ff00 */
[----:B------:R-:W-:Y:S01]  /*12c0*/  IMAD.U32 R9, RZ, RZ, UR4 ;  /* 0x00000004ff097e24 */ /* 0x000fe2000f8e00ff */
[----:B------:R-:W-:Y:S02]  /*12d0*/  CS2R R56, SRZ ;  /* 0x0000000000387805 */ /* 0x000fe4000001ff00 */
[----:B------:R-:W-:Y:S02]  /*12e0*/  CS2R R58, SRZ ;  /* 0x00000000003a7805 */ /* 0x000fe4000001ff00 */
[----:B------:R-:W-:-:S02]  /*12f0*/  CS2R R60, SRZ ;  /* 0x00000000003c7805 */ /* 0x000fc4000001ff00 */
[----:B-1----:R-:W-:Y:S02]  /*1300*/  ISETP.GE.AND P0, PT, R7, 0x1, PT ;  /* 0x000000010700780c */ /* 0x002fe40003f06270 */
[----:B------:R-:W-:Y:S02]  /*1310*/  CS2R R62, SRZ ;  /* 0x00000000003e7805 */ /* 0x000fe4000001ff00 */
[----:B---3--:R-:W-:Y:S02]  /*1320*/  R2UR UR8, R6 ;  /* 0x00000000060872ca */ /* 0x008fe400000e0000 */
        /* <DEDUP_REMOVED lines=11> */
[----:B------:R-:W-:Y:S01]  /*13e0*/  CS2R R38, SRZ ;  /* 0x0000000000267805 */ /* 0x000fe2000001ff00 */
[----:B------:R-:W-:Y:S01]  /*13f0*/  ULEA.HI UR10, UR8, UR8, URZ, 0x1 ;  /* 0x00000008080a7291 */ /* 0x000fe2000f8f083f */
[----:B----4-:R-:W-:Y:S02]  /*1400*/  CS2R R24, SRZ ;  /* 0x0000000000187805 */ /* 0x010fe4000001ff00 */
[----:B------:R-:W-:Y:S02]  /*1410*/  CS2R R26, SRZ ;  /* 0x00000000001a7805 */ /* 0x000fe4000001ff00 */
[----:B------:R-:W-:Y:S01]  /*1420*/  CS2R R28, SRZ ;  /* 0x00000000001c7805 */ /* 0x000fe2000001ff00 */
[----:B------:R-:W-:Y:S01]  /*1430*/  ULOP3.LUT UR11, UR10, 0xffffe, URZ, 0xc0, !UPT ;  /* 0x000ffffe0a0b7892 */ /* 0x000fe2000f8ec03f */
[----:B------:R-:W-:Y:S01]  /*1440*/  CS2R R30, SRZ ;  /* 0x00000000001e7805 */ /* 0x000fe2000001ff00 */
[----:B0-----:R-:W-:-:S02]  /*1450*/  ULEA UR10, UR13, UR12, 0x18 ;  /* 0x0000000c0d0a7291 */ /* 0x001fc4000f8ec03f */
[----:B------:R-:W-:Y:S01]  /*1460*/  UIADD3 UR11, UR8, -UR11, URZ ;  /* 0x8000000b080b7290 */ /* 0x000fe2000fffe03f */
[----:B------:R-:W-:Y:S02]  /*1470*/  UMOV UR12, UR5 ;  /* 0x00000005000c7c82 */ /* 0x000fe40008000000 */
[----:B------:R-:W-:Y:S01]  /*1480*/  UMOV UR8, URZ ;  /* 0x0000003f00087c82 */ /* 0x000fe20008000000 */
[----:B------:R-:W-:-:S04]  /*1490*/  ULEA UR11, UR11, UR10, 0xc ;  /* 0x0000000a0b0b7291 */ /* 0x000fc8000f8e603f */
[----:B------:R-:W-:-:S04]  /*14a0*/  UIADD3 UR11, UR11, 0x200, URZ ;  /* 0x000002000b0b7890 */ /* 0x000fc8000fffe03f */
[----:B------:R-:W-:-:S04]  /*14b0*/  USHF.R.U32.HI UR11, URZ, 0x4, UR11 ;  /* 0x000000043f0b7899 */ /* 0x000fc8000801160b */
[----:B------:R-:W-:Y:S01]  /*14c0*/  ULOP3.LUT UR11, UR11, 0x3fff, URZ, 0xc0, !UPT ;  /* 0x00003fff0b0b7892 */ /* 0x000fe2000f8ec03f */
[----:B------:R-:W-:Y:S11]  /*14d0*/  @!P0 BRA `(.L_x_14) ;  /* 0x0000000800288947 */ /* 0x000ff60003800000 */
[----:B------:R-:W-:-:S13]  /*14e0*/  ISETP.NE.AND P1, PT, R94, 0x3, PT ;  /* 0x000000035e00780c */ /* 0x000fda0003f25270 */
[----:B------:R-:W-:Y:S05]  /*14f0*/  @!P1 BRA `(.L_x_15) ;  /* 0x0000000000049947 */ /* 0x000fea0003800000 */
[----:B------:R-:W-:Y:S01]  /*1500*/  BPT.TRAP 0x1 ;  /* 0x000000040000795c */ /* 0x000fe20000300000 */
.L_x_15:
[----:B------:R-:W-:Y:S01]  /*1510*/  ULEA UR6, UR5, UR10, 0x3 ;  /* 0x0000000a05067291 */ /* 0x000fe2000f8e183f */
[----:B------:R-:W-:-:S05]  /*1520*/  IMAD.U32 R6, RZ, RZ, UR4 ;  /* 0x00000004ff067e24 */ /* 0x000fca000f8e00ff */
[----:B------:R-:W-:-:S04]  /*1530*/  SHF.L.U32 R6, R6, 0x1f, RZ ;  /* 0x0000001f06067819 */ /* 0x000fc800000006ff */
[----:B------:R0:W1:Y:S01]  /*1540*/  SYNCS.PHASECHK.TRANS64.TRYWAIT P0, [UR6], R6 ;  /* 0x00000006ff0075a7 */ /* 0x0000620008000146 */
[----:B------:R-:W-:Y:S05]  /*1550*/  @!P1 BRA `(.L_x_16) ;  /* 0x0000000000049947 */ /* 0x000fea0003800000 */
[----:B------:R-:W-:Y:S01]  /*1560*/  BPT.TRAP 0x1 ;  /* 0x000000040000795c */ /* 0x000fe20000300000 */
.L_x_16:
[----:B-1----:R-:W-:Y:S05]  /*1570*/  @P0 BRA `(.L_x_17) ;  /* 0x0000000000080947 */ /* 0x002fea0003800000 */
[----:B------:R-:W1:Y:S02]  /*1580*/  SYNCS.PHASECHK.TRANS64.TRYWAIT P0, [UR6], R6 ;  /* 0x00000006ff0075a7 */ /* 0x000e640008000146 */
[----:B-1----:R-:W-:Y:S05]  /*1590*/  @!P0 BRA `(.L_x_18) ;  /* 0x0000006800cc8947 */ /* 0x002fea0003800000 */
.L_x_17:
[----:B------:R-:W-:Y:S01]  /*15a0*/  UIADD3 UR6, UR10, 0x22200, URZ ;  /* 0x000222000a067890 */ /* 0x000fe2000fffe03f */
[----:B------:R-:W-:Y:S01]  /*15b0*/  WARPGROUP.ARRIVE ;  /* 0x00000000000079c5 */ /* 0x000fe20000000000 */
[----:B------:R-:W-:Y:S01]  /*15c0*/  ULOP3.LUT UR7, UR11, 0x10000, URZ, 0xfc, !UPT ;  /* 0x000100000b077892 */ /* 0x000fe2000f8efc3f */
[----:B------:R-:W-:Y:S01]  /*15d0*/  CS2R R12, SRZ ;  /* 0x00000000000c7805 */ /* 0x000fe2000001ff00 */
[----:B------:R-:W-:Y:S01]  /*15e0*/  USHF.R.U32.HI UR6, URZ, 0x4, UR6 ;  /* 0x000000043f067899 */ /* 0x000fe20008011606 */
[----:B------:R-:W-:Y:S01]  /*15f0*/  IMAD.MOV.U32 R11, RZ, RZ, RZ ;  /* 0x000000ffff0b7224 */ /* 0x000fe200078e00ff */
[----:B------:R-:W-:Y:S01]  /*1600*/  ULEA UR7, UR5, UR7, 0x9 ;  /* 0x0000000705077291 */ /* 0x000fe2000f8e483f */
[----:B------:R-:W-:Y:S01]  /*1610*/  CS2R R16, SRZ ;  /* 0x0000000000107805 */ /* 0x000fe2000001ff00 */
[----:B------:R-:W-:Y:S01]  /*1620*/  ULOP3.LUT UR6, UR6, 0x3fff, URZ, 0xc0, !UPT ;  /* 0x00003fff06067892 */ /* 0x000fe2000f8ec03f */
[----:B------:R-:W-:Y:S01]  /*1630*/  CS2R R18, SRZ ;  /* 0x0000000000127805 */ /* 0x000fe2000001ff00 */
[----:B------:R-:W-:Y:S01]  /*1640*/  UMOV UR13, 0x80000020 ;  /* 0x80000020000d7882 */ /* 0x000fe20000000000 */
[----:B------:R-:W-:Y:S01]  /*1650*/  UMOV UR15, 0x80000020 ;  /* 0x80000020000f7882 */ /* 0x000fe20000000000 */
[----:B------:R-:W-:Y:S01]  /*1660*/  ULOP3.LUT UR6, UR6, 0x10000, URZ, 0xfc, !UPT ;  /* 0x0001000006067892 */ /* 0x000fe2000f8efc3f */
[----:B------:R-:W-:Y:S01]  /*1670*/  CS2R R20, SRZ ;  /* 0x0000000000147805 */ /* 0x000fe2000001ff00 */
[----:B------:R-:W-:Y:S01]  /*1680*/  UMOV UR12, UR7 ;  /* 0x00000007000c7c82 */ /* 0x000fe20008000000 */
[----:B------:R-:W-:Y:S01]  /*1690*/  CS2R R22, SRZ ;  /* 0x0000000000167805 */ /* 0x000fe2000001ff00 */
[----:B------:R-:W-:Y:S01]  /*16a0*/  UIMAD UR8, UR5, 0x140, UR6 ;  /* 0x00000140050878a4 */ /* 0x000fe2000f8e0206 */
[----:B------:R-:W-:-:S02]  /*16b0*/  CS2R R64, SRZ ;  /* 0x0000000000407805 */ /* 0x000fc4000001ff00 */
[----:B------:R-:W-:Y:S02]  /*16c0*/  CS2R R66, SRZ ;  /* 0x0000000000427805 */ /* 0x000fe4000001ff00 */
[----:B------:R-:W-:Y:S01]  /*16d0*/  CS2R R68, SRZ ;  /* 0x0000000000447805 */ /* 0x000fe2000001ff00 */
[----:B------:R-:W-:Y:S01]  /*16e0*/  UIADD3 UR6, UR8, 0x40, URZ ;  /* 0x0000004008067890 */ /* 0x000fe2000fffe03f */
[----:B------:R-:W-:Y:S01]  /*16f0*/  CS2R R70, SRZ ;  /* 0x0000000000467805 */ /* 0x000fe2000001ff00 */
[----:B------:R-:W-:Y:S01]  /*1700*/  UIADD3 UR16, UR8, 0x80, URZ ;  /* 0x0000008008107890 */ /* 0x000fe2000fffe03f */
[----:B------:R-:W-:Y:S01]  /*1710*/  CS2R R72, SRZ ;  /* 0x0000000000487805 */ /* 0x000fe2000001ff00 */
[----:B------:R-:W-:Y:S01]  /*1720*/  UMOV UR14, UR8 ;  /* 0x00000008000e7c82 */ /* 0x000fe20008000000 */
[----:B------:R-:W-:Y:S01]  /*1730*/  CS2R R74, SRZ ;  /* 0x00000000004a7805 */ /* 0x000fe2000001ff00 */
[----:B------:R-:W-:Y:S01]  /*1740*/  QGMMA.64x16x32.F32.E4M3.E4M3 R56, gdesc[UR12], RZ, !UPT ;  /* 0x002000000c3879f3 */ /* 0x000fe2000c7008ff */
[----:B------:R-:W-:Y:S01]  /*1750*/  UMOV UR14, UR6 ;  /* 0x00000006000e7c82 */ /* 0x000fe20008000000 */
[----:B------:R-:W-:Y:S01]  /*1760*/  UMOV UR15, 0x80000020 ;  /* 0x80000020000f7882 */ /* 0x000fe20000000000 */
[----:B------:R-:W-:Y:S01]  /*1770*/  UIADD3 UR6, UR8, 0xc0, URZ ;  /* 0x000000c008067890 */ /* 0x000fe2000fffe03f */
[----:B------:R-:W-:Y:S01]  /*1780*/  QGMMA.64x16x32.F32.E4M3.E4M3 R48, gdesc[UR12], RZ, !UPT ;  /* 0x002000000c3079f3 */ /* 0x000fe2000c7008ff */
[----:B------:R-:W-:Y:S01]  /*1790*/  UMOV UR14, UR16 ;  /* 0x00000010000e7c82 */ /* 0x000fe20008000000 */
[----:B------:R-:W-:Y:S01]  /*17a0*/  UMOV UR15, 0x80000020 ;  /* 0x80000020000f7882 */ /* 0x000fe20000000000 */
[----:B------:R-:W-:Y:S01]  /*17b0*/  UIADD3 UR16, UR8, 0x100, URZ ;  /* 0x0000010008107890 */ /* 0x000fe2000fffe03f */
[----:B------:R-:W-:Y:S01]  /*17c0*/  QGMMA.64x16x32.F32.E4M3.E4M3 R40, gdesc[UR12], RZ, !UPT ;  /* 0x002000000c2879f3 */ /* 0x000fe2000c7008ff */
[----:B------:R-:W-:Y:S01]  /*17d0*/  UMOV UR15, 0x80000020 ;  /* 0x80000020000f7882 */ /* 0x000fe20000000000 */
[----:B------:R-:W-:Y:S01]  /*17e0*/  UMOV UR14, UR6 ;  /* 0x00000006000e7c82 */ /* 0x000fe20008000000 */
[----:B------:R-:W-:Y:S01]  /*17f0*/  UMOV UR6, 0x2 ;  /* 0x0000000200067882 */ /* 0x000fe20000000000 */
[----:B------:R-:W-:Y:S01]  /*1800*/  QGMMA.64x16x32.F32.E4M3.E4M3 R32, gdesc[UR12], RZ, !UPT ;  /* 0x002000000c2079f3 */ /* 0x000fe2000c7008ff */
[----:B------:R-:W-:Y:S01]  /*1810*/  UMOV UR15, 0x80000020 ;  /* 0x80000020000f7882 */ /* 0x000fe20000000000 */
[----:B------:R-:W-:Y:S01]  /*1820*/  UMOV UR14, UR16 ;  /* 0x00000010000e7c82 */ /* 0x000fe20008000000 */
[----:B------:R-:W-:Y:S01]  /*1830*/  UIADD3 UR16, UR8, 0x82, URZ ;  /* 0x0000008208107890 */ /* 0x000fe2000fffe03f */
[----:B------:R-:W-:Y:S01]  /*1840*/  QGMMA.64x16x32.F32.E4M3.E4M3 R24, gdesc[UR12], RZ, !UPT ;  /* 0x002000000c1879f3 */ /* 0x000fe2000c7008ff */
[----:B------:R-:W-:Y:S01]  /*1850*/  UIADD3 UR12, UR7, 0x2, URZ ;  /* 0x00000002070c7890 */ /* 0x000fe2000fffe03f */
[----:B------:R-:W-:Y:S01]  /*1860*/  CS2R R76, SRZ ;  /* 0x00000000004c7805 */ /* 0x000fe2000001ff00 */
[----:B------:R-:W-:Y:S01]  /*1870*/  UIADD3 UR14, UR8, 0x2, URZ ;  /* 0x00000002080e7890 */ /* 0x000fe2000fffe03f */
[----:B------:R-:W-:Y:S01]  /*1880*/  CS2R R78, SRZ ;  /* 0x00000000004e7805 */ /* 0x000fe2000001ff00 */
[----:B------:R-:W-:Y:S01]  /*1890*/  UIADD3 UR7, UR8, 0x42, URZ ;  /* 0x0000004208077890 */ /* 0x000fe2000fffe03f */
[----:B------:R-:W-:Y:S01]  /*18a0*/  CS2R R80, SRZ ;  /* 0x0000000000507805 */ /* 0x000fe2000001ff00 */
[----:B------:R-:W-:Y:S01]  /*18b0*/  UMOV UR13, 0x80000020 ;  /* 0x80000020000d7882 */ /* 0x000fe20000000000 */
[----:B------:R-:W-:Y:S01]  /*18c0*/  UMOV UR15, 0x80000020 ;  /* 0x80000020000f7882 */ /* 0x000fe20000000000 */
[----:B------:R-:W-:Y:S01]  /*18d0*/  CS2R R82, SRZ ;  /* 0x0000000000527805 */ /* 0x000fe2000001ff00 */
[----:B------:R-:W-:Y:S01]  /*18e0*/  IMAD.MOV.U32 R84, RZ, RZ, RZ ;  /* 0x000000ffff547224 */ /* 0x000fe200078e00ff */
[----:B------:R-:W-:-:S02]  /*18f0*/  CS2R R86, SRZ ;  /* 0x0000000000567805 */ /* 0x000fc4000001ff00 */
[----:B------:R-:W-:Y:S02]  /*1900*/  CS2R R88, SRZ ;  /* 0x0000000000587805 */ /* 0x000fe4000001ff00 */
[----:B------:R-:W-:Y:S02]  /*1910*/  CS2R R90, SRZ ;  /* 0x00000000005a7805 */ /* 0x000fe4000001ff00 */
[----:B------:R-:W-:Y:S01]  /*1920*/  CS2R R92, SRZ ;  /* 0x00000000005c7805 */ /* 0x000fe2000001ff00 */
[----:B------:R-:W-:Y:S01]  /*1930*/  QGMMA.64x16x32.F32.E4M3.E4M3 R56, gdesc[UR12], R56 ;  /* 0x002000000c3879f3 */ /* 0x000fe20008700838 */
[----:B------:R-:W-:Y:S01]  /*1940*/  UMOV UR14, UR7 ;  /* 0x00000007000e7c82 */ /* 0x000fe20008000000 */
[----:B------:R-:W-:Y:S01]  /*1950*/  UIADD3 UR7, UR8, 0xc2, URZ ;  /* 0x000000c208077890 */ /* 0x000fe2000fffe03f */
[----:B------:R-:W-:Y:S01]  /*1960*/  UMOV UR15, 0x80000020 ;  /* 0x80000020000f7882 */ /* 0x000fe20000000000 */
[----:B------:R-:W-:Y:S01]  /*1970*/  UIADD3 UR8, UR8, 0x102, URZ ;  /* 0x0000010208087890 */ /* 0x000fe2000fffe03f */
[----:B------:R-:W-:Y:S01]  /*1980*/  QGMMA.64x16x32.F32.E4M3.E4M3 R48, gdesc[UR12], R48 ;  /* 0x002000000c3079f3 */ /* 0x000fe20008700830 */
[----:B------:R-:W-:Y:S01]  /*1990*/  UMOV UR14, UR16 ;  /* 0x00000010000e7c82 */ /* 0x000fe20008000000 */
[----:B------:R-:W-:-:S02]  /*19a0*/  UMOV UR15, 0x80000020 ;  /* 0x80000020000f7882 */ /* 0x000fc40000000000 */
[----:B------:R-:W-:Y:S01]  /*19b0*/  QGMMA.64x16x32.F32.E4M3.E4M3 R40, gdesc[UR12], R40 ;  /* 0x002000000c2879f3 */ /* 0x000fe20008700828 */
[----:B------:R-:W-:Y:S01]  /*19c0*/  UMOV UR14, UR7 ;  /* 0x00000007000e7c82 */ /* 0x000fe20008000000 */
[----:B------:R-:W-:Y:S01]  /*19d0*/  ULDC UR7, c[0x0][0x50c] ;  /* 0x0001430000077ab9 */ /* 0x000fe20000000800 */
[----:B------:R-:W-:Y:S01]  /*19e0*/  UMOV UR15, 0x80000020 ;  /* 0x80000020000f7882 */ /* 0x000fe20000000000 */
[----:B------:R-:W-:Y:S01]  /*19f0*/  UISETP.NE.AND UP0, UPT, UR7, 0x2, UPT ;  /* 0x000000020700788c */ /* 0x000fe2000bf05270 */
[----:B------:R-:W-:Y:S01]  /*1a00*/  QGMMA.64x16x32.F32.E4M3.E4M3 R32, gdesc[UR12], R32 ;  /* 0x002000000c2079f3 */ /* 0x000fe20008700820 */
[----:B------:R-:W-:Y:S01]  /*1a10*/  UMOV UR14, UR8 ;  /* 0x00000008000e7c82 */ /* 0x000fe20008000000 */
[----:B------:R-:W-:Y:S01]  /*1a20*/  UMOV UR15, 0x80000020 ;  /* 0x80000020000f7882 */ /* 0x000fe20000000000 */
[----:B------:R-:W-:Y:S01]  /*1a30*/  USEL UR7, URZ, 0x1, UP0 ;  /* 0x000000013f077887 */ /* 0x000fe20008000000 */
[----:B------:R-:W-:Y:S05]  /*1a40*/  QGMMA.64x16x32.F32.E4M3.E4M3 R24, gdesc[UR12], R24, gsb0 ;  /* 0x002000000c1879f3 */ /* 0x000fea0008000818 */
[----:B------:R-:W-:-:S13]  /*1a50*/  ISETP.NE.AND P0, PT, RZ, UR7, PT ;  /* 0x00000007ff007c0c */ /* 0x000fda000bf05270 */
[----:B------:R-:W-:Y:S05]  /*1a60*/  @!P0 BRA `(.L_x_19) ;  /* 0x0000000000a88947 */ /* 0x000fea0003800000 */
[----:B------:R-:W-:Y:S02]  /*1a70*/  WARPGROUP.DEPBAR.LE gsb0, 0x0 ;  /* 0x00008000000079c5 */ /* 0x000fe40000010000 */
[----:B------:R-:W-:-:S01]  /*1a80*/  FADD R93, RZ, R56 ;  /* 0x00000038ff5d7221 */ /* 0x000fc20000000000 */
[----:B------:R-:W-:Y:S01]  /*1a90*/  FADD R92, RZ, R57 ;  /* 0x00000039ff5c7221 */ /* 0x000fe20000000000 */
        /* <DEDUP_REMOVED lines=38> */
[----:B------:R-:W-:-:S06]  /*1d00*/  UMOV UR6, URZ ;  /* 0x0000003f00067c82 */ /* 0x000fcc0008000000 */
.L_x_19:
[----:B------:R-:W-:-:S04]  /*1d10*/  UIADD3 UR12, UR5, 0x1, URZ ;  /* 0x00000001050c7890 */ /* 0x000fc8000fffe03f */
[----:B------:R-:W-:-:S04]  /*1d20*/  UISETP.NE.AND UP0, UPT, UR12, 0x11, UPT ;  /* 0x000000110c00788c */ /* 0x000fc8000bf05270 */
[----:B------:R-:W-:Y:S02]  /*1d30*/  USEL UR8, URZ, 0x1, UP0 ;  /* 0x000000013f087887 */ /* 0x000fe40008000000 */
[----:B------:R-:W-:Y:S02]  /*1d40*/  USEL UR12, UR12, URZ, UP0 ;  /* 0x0000003f0c0c7287 */ /* 0x000fe40008000000 */
[----:B------:R-:W-:-:S06]  /*1d50*/  ULOP3.LUT UR8, UR4, UR8, URZ, 0x3c, !UPT ;  /* 0x0000000804087292 */ /* 0x000fcc000f8e3c3f */
[----:B------:R-:W-:Y:S01]  /*1d60*/  IMAD.U32 R9, RZ, RZ, UR8 ;  /* 0x00000008ff097e24 */ /* 0x000fe2000f8e00ff */
[----:B------:R-:W-:-:S06]  /*1d70*/  UMOV UR8, 0x1 ;  /* 0x0000000100087882 */ /* 0x000fcc0000000000 */
.L_x_14:
[----:B------:R-:W-:-:S04]  /*1d80*/  UISETP.LT.AND UP0, UPT, UR9, 0x1, UPT ;  /* 0x000000010900788c */ /* 0x000fc8000bf01270 */
[----:B------:R-:W-:-:S04]  /*1d90*/  USEL UR13, UR9, 0x1, UP0 ;  /* 0x00000001090d7887 */ /* 0x000fc80008000000 */
[----:B------:R-:W-:-:S04]  /*1da0*/  UIADD3 UR13, UR9, -UR13, URZ ;  /* 0x8000000d090d7290 */ /* 0x000fc8000fffe03f */
[----:B------:R-:W-:-:S06]  /*1db0*/  UISETP.GE.AND UP0, UPT, UR13, 0x1, UPT ;  /* 0x000000010d00788c */ /* 0x000fcc000bf06270 */
[----:B------:R-:W-:-:S13]  /*1dc0*/  PLOP3.LUT P0, PT, PT, PT, UP0, 0x80, 0x0 ;  /* 0x000000000000781c */ /* 0x000fda0003f0f008 */
[----:B------:R-:W-:Y:S05]  /*1dd0*/  @!P0 BRA `(.L_x_20) ;  /* 0x0000000800348947 */ /* 0x000fea0003800000 */
[----:B01----:R-:W-:Y:S01]  /*1de0*/  IMAD.U32 R6, RZ, RZ, UR13 ;  /* 0x0000000dff067e24 */ /* 0x003fe2000f8e00ff */
[----:B------:R-:W-:Y:S01]  /*1df0*/  UMOV UR13, UR5 ;  /* 0x00000005000d7c82 */ /* 0x000fe20008000000 */
[----:B------:R-:W-:-:S05]  /*1e00*/  ULDC UR15, c[0x0][0x50c] ;  /* 0x00014300000f7ab9 */ /* 0x000fca0000000800 */
.L_x_28:
[----:B------:R-:W-:-:S13]  /*1e10*/  ISETP.NE.AND P1, PT, R94, 0x3, PT ;  /* 0x000000035e00780c */ /* 0x000fda0003f25270 */
[----:B01----:R-:W-:Y:S05]  /*1e20*/  @!P1 BRA `(.L_x_21) ;  /* 0x0000000000049947 */ /* 0x003fea0003800000 */
[----:B------:R-:W-:Y:S01]  /*1e30*/  BPT.TRAP 0x1 ;  /* 0x000000040000795c */ /* 0x000fe20000300000 */
.L_x_21:
[----:B------:R-:W0:Y:S01]  /*1e40*/  S2UR UR14, SR_CgaCtaId ;  /* 0x00000000000e79c3 */ /* 0x000e220000008800 */
[----:B------:R-:W-:Y:S01]  /*1e50*/  UMOV UR10, 0x400 ;  /* 0x00000400000a7882 */ /* 0x000fe20000000000 */
[----:B------:R-:W-:Y:S01]  /*1e60*/  SHF.L.U32 R7, R9, 0x1f, RZ ;  /* 0x0000001f09077819 */ /* 0x000fe200000006ff */
[----:B0-----:R-:W-:-:S04]  /*1e70*/  ULEA UR10, UR14, UR10, 0x18 ;  /* 0x0000000a0e0a7291 */ /* 0x001fc8000f8ec03f */
[----:B------:R-:W-:-:S09]  /*1e80*/  ULEA UR14, UR12, UR10, 0x3 ;  /* 0x0000000a0c0e7291 */ /* 0x000fd2000f8e183f */
[----:B------:R0:W1:Y:S01]  /*1e90*/  SYNCS.PHASECHK.TRANS64.TRYWAIT P0, [UR14], R7 ;  /* 0x00000007ff0075a7 */ /* 0x000062000800014e */
[----:B------:R-:W-:Y:S05]  /*1ea0*/  @!P1 BRA `(.L_x_22) ;  /* 0x0000000000049947 */ /* 0x000fea0003800000 */
[----:B------:R-:W-:Y:S01]  /*1eb0*/  BPT.TRAP 0x1 ;  /* 0x000000040000795c */ /* 0x000fe20000300000 */
.L_x_22:
[----:B-1----:R-:W-:Y:S05]  /*1ec0*/  @P0 BRA `(.L_x_23) ;  /* 0x0000000000080947 */ /* 0x002fea0003800000 */
[----:B------:R-:W1:Y:S02]  /*1ed0*/  SYNCS.PHASECHK.TRANS64.TRYWAIT P0, [UR14], R7 ;  /* 0x00000007ff0075a7 */ /* 0x000e64000800014e */
[----:B-1----:R-:W-:Y:S05]  /*1ee0*/  @!P0 BRA `(.L_x_24) ;  /* 0x0000006000908947 */ /* 0x002fea0003800000 */
.L_x_23:
[----:B------:R-:W-:Y:S01]  /*1ef0*/  UIADD3 UR14, UR10, 0x22200, URZ ;  /* 0x000222000a0e7890 */ /* 0x000fe2000fffe03f */
[----:B------:R-:W-:Y:S01]  /*1f00*/  WARPGROUP.ARRIVE ;  /* 0x00000000000079c5 */ /* 0x000fe20000000000 */
[----:B------:R-:W-:Y:S02]  /*1f10*/  UISETP.NE.AND UP0, UPT, UR7, URZ, UPT ;  /* 0x0000003f0700728c */ /* 0x000fe4000bf05270 */
[----:B------:R-:W-:Y:S02]  /*1f20*/  USHF.R.U32.HI UR14, URZ, 0x4, UR14 ;  /* 0x000000043f0e7899 */ /* 0x000fe4000801160e */
[----:B------:R-:W-:Y:S02]  /*1f30*/  USEL UR8, UR8, URZ, !UP0 ;  /* 0x0000003f08087287 */ /* 0x000fe4000c000000 */
[----:B------:R-:W-:Y:S02]  /*1f40*/  ULOP3.LUT UR14, UR14, 0x3fff, URZ, 0xc0, !UPT ;  /* 0x00003fff0e0e7892 */ /* 0x000fe4000f8ec03f */
[----:B------:R-:W-:-:S02]  /*1f50*/  ULOP3.LUT UR7, UR11, 0x10000, URZ, 0xfc, !UPT ;  /* 0x000100000b077892 */ /* 0x000fc4000f8efc3f */
[----:B------:R-:W-:Y:S02]  /*1f60*/  ULOP3.LUT UR14, UR14, 0x10000, URZ, 0xfc, !UPT ;  /* 0x000100000e0e7892 */ /* 0x000fe4000f8efc3f */
[----:B------:R-:W-:Y:S02]  /*1f70*/  UISETP.NE.U32.AND UP0, UPT, UR8, URZ, UPT ;  /* 0x0000003f0800728c */ /* 0x000fe4000bf05070 */
[----:B------:R-:W-:Y:S02]  /*1f80*/  UIMAD UR8, UR12, 0x140, UR14 ;  /* 0x000001400c0878a4 */ /* 0x000fe4000f8e020e */
[----:B------:R-:W-:Y:S02]  /*1f90*/  ULEA UR7, UR12, UR7, 0x9 ;  /* 0x000000070c077291 */ /* 0x000fe4000f8e483f */
[----:B------:R-:W-:Y:S02]  /*1fa0*/  UIADD3 UR22, UR8, 0x40, URZ ;  /* 0x0000004008167890 */ /* 0x000fe4000fffe03f */
[----:B------:R-:W-:Y:S01]  /*1fb0*/  UIADD3 UR14, UR8, 0x80, URZ ;  /* 0x00000080080e7890 */ /* 0x000fe2000fffe03f */
[----:B------:R-:W-:-:S02]  /*1fc0*/  UMOV UR17, 0x80000020 ;  /* 0x8000002000117882 */ /* 0x000fc40000000000 */
[----:B------:R-:W-:Y:S01]  /*1fd0*/  UMOV UR16, UR7 ;  /* 0x0000000700107c82 */ /* 0x000fe20008000000 */
[----:B------:R-:W-:Y:S01]  /*1fe0*/  UMOV UR18, UR8 ;  /* 0x0000000800127c82 */ /* 0x000fe20008000000 */
[----:B------:R-:W-:Y:S01]  /*1ff0*/  UMOV UR19, 0x80000020 ;  /* 0x8000002000137882 */ /* 0x000fe20000000000 */
[----:B------:R-:W-:Y:S01]  /*2000*/  UMOV UR20, UR16 ;  /* 0x0000001000147c82 */ /* 0x000fe20008000000 */
[----:B------:R-:W-:Y:S01]  /*2010*/  UMOV UR21, UR17 ;  /* 0x0000001100157c82 */ /* 0x000fe20008000000 */
[----:B------:R-:W-:Y:S01]  /*2020*/  UIADD3 UR26, UR8, 0xc0, URZ ;  /* 0x000000c0081a7890 */ /* 0x000fe2000fffe03f */
[----:B------:R-:W-:Y:S01]  /*2030*/  QGMMA.64x16x32.F32.E4M3.E4M3 R56, gdesc[UR16], R56, UP0 ;  /* 0x00200000103879f3 */ /* 0x000fe2000bf00838 */
[----:B------:R-:W-:Y:S01]  /*2040*/  UMOV UR23, 0x80000020 ;  /* 0x8000002000177882 */ /* 0x000fe20000000000 */
[----:B------:R-:W-:Y:S01]  /*2050*/  UMOV UR18, UR14 ;  /* 0x0000000e00127c82 */ /* 0x000fe20008000000 */
[----:B------:R-:W-:Y:S01]  /*2060*/  UMOV UR19, 0x80000020 ;  /* 0x8000002000137882 */ /* 0x000fe20000000000 */
[----:B------:R-:W-:Y:S01]  /*2070*/  QGMMA.64x16x32.F32.E4M3.E4M3 R48, gdesc[UR20], R48, UP0 ;  /* 0x00200000143079f3 */ /* 0x000fe2000bf00830 */
[----:B------:R-:W-:-:S02]  /*2080*/  UIADD3 UR20, UR8, 0x100, URZ ;  /* 0x0000010008147890 */ /* 0x000fc4000fffe03f */
[----:B------:R-:W-:Y:S01]  /*2090*/  UIADD3 UR22, UR8, 0x42, URZ ;  /* 0x0000004208167890 */ /* 0x000fe2000fffe03f */
[----:B------:R-:W-:Y:S01]  /*20a0*/  QGMMA.64x16x32.F32.E4M3.E4M3 R40, gdesc[UR16], R40, UP0 ;  /* 0x00200000102879f3 */ /* 0x000fe2000bf00828 */
[----:B------:R-:W-:Y:S01]  /*20b0*/  UMOV UR18, UR26 ;  /* 0x0000001a00127c82 */ /* 0x000fe20008000000 */
[----:B------:R-:W-:Y:S01]  /*20c0*/  UMOV UR19, 0x80000020 ;  /* 0x8000002000137882 */ /* 0x000fe20000000000 */
[----:B------:R-:W-:Y:S01]  /*20d0*/  UIADD3 UR14, UR8, 0xc2, URZ ;  /* 0x000000c2080e7890 */ /* 0x000fe2000fffe03f */
[----:B------:R-:W-:Y:S01]  /*20e0*/  QGMMA.64x16x32.F32.E4M3.E4M3 R32, gdesc[UR16], R32, UP0 ;  /* 0x00200000102079f3 */ /* 0x000fe2000bf00820 */
[----:B------:R-:W-:Y:S01]  /*20f0*/  UMOV UR18, UR20 ;  /* 0x0000001400127c82 */ /* 0x000fe20008000000 */
[----:B------:R-:W-:Y:S01]  /*2100*/  UMOV UR19, 0x80000020 ;  /* 0x8000002000137882 */ /* 0x000fe20000000000 */
[----:B------:R-:W-:Y:S01]  /*2110*/  UMOV UR23, 0x80000020 ;  /* 0x8000002000177882 */ /* 0x000fe20000000000 */
[----:B------:R-:W-:Y:S01]  /*2120*/  QGMMA.64x16x32.F32.E4M3.E4M3 R24, gdesc[UR16], R24, UP0 ;  /* 0x00200000101879f3 */ /* 0x000fe2000bf00818 */
[----:B------:R-:W-:-:S02]  /*2130*/  UIADD3 UR16, UR7, 0x2, URZ ;  /* 0x0000000207107890 */ /* 0x000fc4000fffe03f */
[----:B------:R-:W-:Y:S02]  /*2140*/  UIADD3 UR18, UR8, 0x2, URZ ;  /* 0x0000000208127890 */ /* 0x000fe4000fffe03f */
[----:B------:R-:W-:Y:S01]  /*2150*/  UIADD3 UR7, UR8, 0x82, URZ ;  /* 0x0000008208077890 */ /* 0x000fe2000fffe03f */
[----:B------:R-:W-:Y:S01]  /*2160*/  UMOV UR17, 0x80000020 ;  /* 0x8000002000117882 */ /* 0x000fe20000000000 */
[----:B------:R-:W-:Y:S01]  /*2170*/  UMOV UR19, 0x80000020 ;  /* 0x8000002000137882 */ /* 0x000fe20000000000 */
[----:B------:R-:W-:Y:S01]  /*2180*/  UMOV UR20, UR16 ;  /* 0x0000001000147c82 */ /* 0x000fe20008000000 */
[----:B------:R-:W-:Y:S01]  /*2190*/  UMOV UR21, UR17 ;  /* 0x0000001100157c82 */ /* 0x000fe20008000000 */
[----:B------:R-:W-:Y:S02]  /*21a0*/  UIADD3 UR8, UR8, 0x102, URZ ;  /* 0x0000010208087890 */ /* 0x000fe4000fffe03f */
[----:B------:R-:W-:-:S04]  /*21b0*/  UIADD3 UR6, UR6, 0x2, URZ ;  /* 0x0000000206067890 */ /* 0x000fc8000fffe03f */
[----:B------:R-:W-:Y:S01]  /*21c0*/  UISETP.NE.AND UP0, UPT, UR6, UR15, UPT ;  /* 0x0000000f0600728c */ /* 0x000fe2000bf05270 */
[----:B------:R-:W-:Y:S01]  /*21d0*/  QGMMA.64x16x32.F32.E4M3.E4M3 R56, gdesc[UR16], R56 ;  /* 0x00200000103879f3 */ /* 0x000fe20008700838 */
[----:B------:R-:W-:Y:S01]  /*21e0*/  UMOV UR18, UR7 ;  /* 0x0000000700127c82 */ /* 0x000fe20008000000 */
[----:B------:R-:W-:Y:S01]  /*21f0*/  UMOV UR19, 0x80000020 ;  /* 0x8000002000137882 */ /* 0x000fe20000000000 */
[----:B------:R-:W-:Y:S01]  /*2200*/  USEL UR7, URZ, 0x1, UP0 ;  /* 0x000000013f077887 */ /* 0x000fe20008000000 */
[----:B------:R-:W-:Y:S04]  /*2210*/  QGMMA.64x16x32.F32.E4M3.E4M3 R48, gdesc[UR20], R48 ;  /* 0x00200000143079f3 */ /* 0x000fe80008700830 */
[----:B------:R-:W-:Y:S01]  /*2220*/  QGMMA.64x16x32.F32.E4M3.E4M3 R40, gdesc[UR16], R40 ;  /* 0x00200000102879f3 */ /* 0x000fe20008700828 */
[----:B------:R-:W-:Y:S01]  /*2230*/  UMOV UR18, UR14 ;  /* 0x0000000e00127c82 */ /* 0x000fe20008000000 */
[----:B------:R-:W-:Y:S01]  /*2240*/  UMOV UR19, 0x80000020 ;  /* 0x8000002000137882 */ /* 0x000fe20000000000 */
[----:B------:R-:W-:Y:S01]  /*2250*/  ISETP.NE.AND P0, PT, RZ, UR7, PT ;  /* 0x00000007ff007c0c */ /* 0x000fe2000bf05270 */
[----:B------:R-:W-:Y:S01]  /*2260*/  QGMMA.64x16x32.F32.E4M3.E4M3 R32, gdesc[UR16], R32 ;  /* 0x00200000102079f3 */ /* 0x000fe20008700820 */
[----:B------:R-:W-:Y:S01]  /*2270*/  UMOV UR18, UR8 ;  /* 0x0000000800127c82 */ /* 0x000fe20008000000 */
[----:B------:R-:W-:-:S02]  /*2280*/  UMOV UR19, 0x80000020 ;  /* 0x8000002000137882 */ /* 0x000fc40000000000 */
[----:B------:R-:W-:Y:S03]  /*2290*/  QGMMA.64x16x32.F32.E4M3.E4M3 R24, gdesc[UR16], R24, gsb0 ;  /* 0x00200000101879f3 */ /* 0x000fe60008000818 */
[----:B------:R-:W-:-:S05]  /*22a0*/  WARPGROUP.DEPBAR.LE gsb0, 0x1 ;  /* 0x00008000000079c5 */ /* 0x000fca0000010100 */
[----:B------:R-:W-:Y:S05]  /*22b0*/  @!P0 BRA `(.L_x_25) ;  /* 0x0000000000a88947 */ /* 0x000fea0003800000 */
[----:B------:R-:W-:Y:S02]  /*22c0*/  WARPGROUP.DEPBAR.LE gsb0, 0x0 ;  /* 0x00008000000079c5 */ /* 0x000fe40000010000 */
[----:B------:R-:W-:-:S01]  /*22d0*/  FADD R93, R56, R93 ;  /* 0x0000005d385d7221 */ /* 0x000fc20000000000 */
[----:B------:R-:W-:Y:S01]  /*22e0*/  FADD R92, R57, R92 ;  /* 0x0000005c395c7221 */ /* 0x000fe20000000000 */
        /* <DEDUP_REMOVED lines=38> */
[----:B------:R-:W-:-:S06]  /*2550*/  UMOV UR6, URZ ;  /* 0x0000003f00067c82 */ /* 0x000fcc0008000000 */
.L_x_25:
[----:B------:R-:W-:Y:S05]  /*2560*/  @!P1 BRA `(.L_x_26) ;  /* 0x0000000000049947 */ /* 0x000fea0003800000 */
[----:B------:R-:W-:Y:S01]  /*2570*/  BPT.TRAP 0x1 ;  /* 0x000000040000795c */ /* 0x000fe20000300000 */
.L_x_26:
[----:B------:R-:W-:Y:S01]  /*2580*/  ULEA UR8, UR13, UR10, 0x3 ;  /* 0x0000000a0d087291 */ /* 0x000fe2000f8e183f */
[----:B------:R-:W-:-:S03]  /*2590*/  ISETP.GT.U32.AND P0, PT, R4, 0x1, PT ;  /* 0x000000010400780c */ /* 0x000fc60003f04070 */
[----:B------:R-:W-:-:S04]  /*25a0*/  UIADD3 UR8, UR8, 0x88, URZ ;  /* 0x0000008808087890 */ /* 0x000fc8000fffe03f */
[----:B------:R-:W-:-:S09]  /*25b0*/  UPRMT UR8, URZ, 0x654, UR8 ;  /* 0x000006543f087896 */ /* 0x000fd20008000008 */
[----:B------:R-:W-:Y:S01]  /*25c0*/  SYNCS.ARRIVE.TRANS64.RED.A1T0 RZ, [UR8], RZ ;  /* 0x000000ffffff79a7 */ /* 0x000fe20008100408 */
[----:B------:R-:W-:Y:S05]  /*25d0*/  @P0 BRA `(.L_x_27) ;  /* 0x0000000000040947 */ /* 0x000fea0003800000 */
[----:B------:R-:W-:Y:S01]  /*25e0*/  BPT.TRAP 0x1 ;  /* 0x000000040000795c */ /* 0x000fe20000300000 */
.L_x_27:
[----:B------:R-:W-:Y:S01]  /*25f0*/  UIADD3 UR12, UR12, 0x1, URZ ;  /* 0x000000010c0c7890 */ /* 0x000fe2000fffe03f */
[C---:B------:R-:W-:Y:S01]  /*2600*/  ISETP.GT.AND P0, PT, R6.reuse, 0x1, PT ;  /* 0x000000010600780c */ /* 0x040fe20003f04270 */
[----:B------:R-:W-:Y:S01]  /*2610*/  UIADD3 UR13, UR13, 0x1, URZ ;  /* 0x000000010d0d7890 */ /* 0x000fe2000fffe03f */
[----:B------:R-:W-:Y:S01]  /*2620*/  VIADD R6, R6, 0xffffffff ;  /* 0xffffffff06067836 */ /* 0x000fe20000000000 */
[----:B------:R-:W-:Y:S02]  /*2630*/  UISETP.NE.AND UP0, UPT, UR12, 0x11, UPT ;  /* 0x000000110c00788c */ /* 0x000fe4000bf05270 */
[----:B------:R-:W-:Y:S02]  /*2640*/  UISETP.NE.AND UP1, UPT, UR13, 0x11, UPT ;  /* 0x000000110d00788c */ /* 0x000fe4000bf25270 */
[----:B------:R-:W-:Y:S02]  /*2650*/  USEL UR8, URZ, 0x1, UP0 ;  /* 0x000000013f087887 */ /* 0x000fe40008000000 */
[----:B------:R-:W-:-:S02]  /*2660*/  USEL UR12, UR12, URZ, UP0 ;  /* 0x0000003f0c0c7287 */ /* 0x000fc40008000000 */
[----:B------:R-:W-:Y:S02]  /*2670*/  USEL UR13, UR13, URZ, UP1 ;  /* 0x0000003f0d0d7287 */ /* 0x000fe40008800000 */
[----:B------:R-:W-:Y:S01]  /*2680*/  LOP3.LUT R9, R9, UR8, RZ, 0x3c, !PT ;  /* 0x0000000809097c12 */ /* 0x000fe2000f8e3cff */
[----:B------:R-:W-:Y:S01]  /*2690*/  UMOV UR8, 0x1 ;  /* 0x0000000100087882 */ /* 0x000fe20000000000 */
[----:B------:R-:W-:Y:S08]  /*26a0*/  @P0 BRA `(.L_x_28) ;  /* 0xfffffff400d80947 */ /* 0x000ff0000383ffff */
.L_x_20:
[----:B------:R-:W-:Y:S01]  /*26b0*/  UISETP.NE.AND UP0, UPT, UR6, URZ, UPT ;  /* 0x0000003f0600728c */ /* 0x000fe2000bf05270 */
[----:B01----:R-:W0:Y:S03]  /*26c0*/  LDC R6, c[0x0][0x28c] ;  /* 0x0000a300ff067b82 */ /* 0x003e260000000800 */
[----:B------:R-:W-:-:S06]  /*26d0*/  USEL UR6, URZ, 0x1, !UP0 ;  /* 0x000000013f067887 */ /* 0x000fcc000c000000 */
[----:B------:R-:W-:Y:S02]  /*26e0*/  ISETP.NE.AND P0, PT, RZ, UR6, PT ;  /* 0x00000006ff007c0c */ /* 0x000fe4000bf05270 */
[----:B0-----:R-:W-:-:S11]  /*26f0*/  ISETP.GE.AND P1, PT, R6, 0x1, PT ;  /* 0x000000010600780c */ /* 0x001fd60003f26270 */
[----:B------:R-:W-:Y:S05]  /*2700*/  @!P0 BRA `(.L_x_29) ;  /* 0x0000000000a48947 */ /* 0x000fea0003800000 */
[----:B------:R-:W-:Y:S02]  /*2710*/  WARPGROUP.DEPBAR.LE gsb0, 0x0 ;  /* 0x00008000000079c5 */ /* 0x000fe40000010000 */
[----:B------:R-:W-:Y:S01]  /*2720*/  FADD R93, R56, R93 ;  /* 0x0000005d385d7221 */ /* 0x000fe20000000000 */
        /* <DEDUP_REMOVED lines=38> */
[----:B------:R-:W-:-:S07]  /*2990*/  FADD R12, R12, R31 ;  /* 0x0000001f0c0c7221 */ /* 0x000fce0000000000 */
.L_x_29:
[----:B------:R-:W-:Y:S02]  /*29a0*/  WARPGROUP.DEPBAR.LE gsb0, 0x0 ;  /* 0x00008000000079c5 */ /* 0x000fe40000010000 */
[----:B------:R-:W-:Y:S05]  /*29b0*/  @!P1 BRA `(.L_x_30) ;  /* 0x0000000000409947 */ /* 0x000fea0003800000 */
[----:B------:R-:W-:-:S13]  /*29c0*/  ISETP.NE.AND P0, PT, R94, 0x3, PT ;  /* 0x000000035e00780c */ /* 0x000fda0003f05270 */
[----:B------:R-:W-:Y:S05]  /*29d0*/  @!P0 BRA `(.L_x_31) ;  /* 0x0000000000048947 */ /* 0x000fea0003800000 */
[----:B------:R-:W-:Y:S01]  /*29e0*/  BPT.TRAP 0x1 ;  /* 0x000000040000795c */ /* 0x000fe20000300000 */
.L_x_31:
[----:B------:R-:W-:Y:S01]  /*29f0*/  UISETP.LT.AND UP0, UPT, UR9, 0x1, UPT ;  /* 0x000000010900788c */ /* 0x000fe2000bf01270 */
[----:B------:R-:W-:-:S03]  /*2a00*/  ISETP.GT.U32.AND P0, PT, R4, 0x1, PT ;  /* 0x000000010400780c */ /* 0x000fc60003f04070 */
[----:B------:R-:W-:-:S04]  /*2a10*/  USEL UR8, UR9, 0x1, UP0 ;  /* 0x0000000109087887 */ /* 0x000fc80008000000 */
[----:B------:R-:W-:-:S04]  /*2a20*/  UIADD3 UR8, UR5, UR9, -UR8 ;  /* 0x0000000905087290 */ /* 0x000fc8000fffe808 */
[----:B------:R-:W-:-:S04]  /*2a30*/  UIMAD.WIDE.U32 UR6, UR8, -0xf0f0f0f, URZ ;  /* 0xf0f0f0f1080678a5 */ /* 0x000fc8000f8e003f */
[----:B------:R-:W-:-:S04]  /*2a40*/  USHF.R.U32.HI UR6, URZ, 0x4, UR7 ;  /* 0x000000043f067899 */ /* 0x000fc80008011607 */
[----:B------:R-:W-:-:S04]  /*2a50*/  UIMAD UR8, UR6, -0x11, UR8 ;  /* 0xffffffef060878a4 */ /* 0x000fc8000f8e0208 */
[----:B------:R-:W-:-:S04]  /*2a60*/  ULEA UR8, UR8, UR10, 0x3 ;  /* 0x0000000a08087291 */ /* 0x000fc8000f8e183f */
[----:B------:R-:W-:-:S04]  /*2a70*/  UIADD3 UR8, UR8, 0x88, URZ ;  /* 0x0000008808087890 */ /* 0x000fc8000fffe03f */
[----:B------:R-:W-:-:S09]  /*2a80*/  UPRMT UR8, URZ, 0x654, UR8 ;  /* 0x000006543f087896 */ /* 0x000fd20008000008 */
[----:B------:R-:W-:Y:S01]  /*2a90*/  SYNCS.ARRIVE.TRANS64.RED.A1T0 RZ, [UR8], RZ ;  /* 0x000000ffffff79a7 */ /* 0x000fe20008100408 */
[----:B------:R-:W-:Y:S05]  /*2aa0*/  @P0 BRA `(.L_x_30) ;  /* 0x0000000000040947 */ /* 0x000fea0003800000 */
[----:B------:R-:W-:Y:S01]  /*2ab0*/  BPT.TRAP 0x1 ;  /* 0x000000040000795c */ /* 0x000fe20000300000 */
.L_x_30:
[----:B------:R-:W0:Y:S01]  /*2ac0*/  LDC R26, c[0x0][0x288] ;  /* 0x0000a200ff1a7b82 */ /* 0x000e220000000800 */
[--C-:B------:R-:W-:Y:S01]  /*2ad0*/  SHF.R.U32.HI R6, RZ, 0x2, R0.reuse ;  /* 0x00000002ff067819 */ /* 0x100fe20000011600 */
[----:B------:R-:W-:Y:S01]  /*2ae0*/  IMAD R85, R85, 0x50, RZ ;  /* 0x0000005055557824 */ /* 0x000fe200078e02ff */
[----:B------:R-:W-:Y:S01]  /*2af0*/  SHF.R.U32.HI R9, RZ, 0x7, R0 ;  /* 0x00000007ff097819 */ /* 0x000fe20000011600 */
[----:B------:R-:W-:Y:S01]  /*2b00*/  UIADD3 UR5, UR9, UR5, URZ ;  /* 0x0000000509057290 */ /* 0x000fe2000fffe03f */
[----:B------:R-:W-:Y:S01]  /*2b10*/  LOP3.LUT R7, R6, 0x7, RZ, 0xc0, !PT ;  /* 0x0000000706077812 */ /* 0x000fe200078ec0ff */
[----:B------:R-:W-:Y:S01]  /*2b20*/  ULDC UR12, c[0x0][0x284] ;  /* 0x0000a100000c7ab9 */ /* 0x000fe20000000800 */
[----:B------:R-:W-:Y:S01]  /*2b30*/  LOP3.LUT R6, R9, 0x1, RZ, 0xc0, !PT ;  /* 0x0000000109067812 */ /* 0x000fe200078ec0ff */
[----:B------:R-:W-:Y:S01]  /*2b40*/  UISETP.GT.U32.AND UP0, UPT, UR5, 0x10, UPT ;  /* 0x000000100500788c */ /* 0x000fe2000bf04070 */
[C---:B------:R-:W-:Y:S01]  /*2b50*/  LOP3.LUT R24, R0.reuse, 0x3, RZ, 0xc0, !PT ;  /* 0x0000000300187812 */ /* 0x040fe200078ec0ff */
[----:B------:R-:W-:Y:S01]  /*2b60*/  UISETP.GE.U32.AND UP1, UPT, UR9, 0x11, UPT ;  /* 0x000000110900788c */ /* 0x000fe2000bf26070 */
[----:B------:R-:W-:Y:S01]  /*2b70*/  LOP3.LUT R8, R0, 0x60, RZ, 0xc0, !PT ;  /* 0x0000006000087812 */ /* 0x000fe200078ec0ff */
[----:B------:R-:W-:Y:S01]  /*2b80*/  IMAD.SHL.U32 R28, R6, 0x40, RZ ;  /* 0x00000040061c7824 */ /* 0x000fe200078e00ff */
[----:B------:R-:W-:Y:S01]  /*2b90*/  UISETP.LT.U32.AND UP0, UPT, UR9, 0x11, UP0 ;  /* 0x000000110900788c */ /* 0x000fe20008701070 */
[----:B------:R-:W-:Y:S01]  /*2ba0*/  SHF.R.S32.HI R29, RZ, 0x1f, R14 ;  /* 0x0000001fff1d7819 */ /* 0x000fe2000001140e */
[----:B------:R-:W-:Y:S01]  /*2bb0*/  ULDC.64 UR10, c[0x0][0x5d0] ;  /* 0x00017400000a7ab9 */ /* 0x000fe20000000a00 */
[----:B------:R-:W-:Y:S01]  /*2bc0*/  SHF.R.U32.HI R8, RZ, 0x1, R8 ;  /* 0x00000001ff087819 */ /* 0x000fe20000011608 */
[----:B------:R-:W-:Y:S01]  /*2bd0*/  UIMAD.WIDE.U32 UR6, UR5, -0xf0f0f0f, URZ ;  /* 0xf0f0f0f1050678a5 */ /* 0x000fe2000f8e003f */
[--C-:B------:R-:W-:Y:S01]  /*2be0*/  LOP3.LUT R9, R28, 0x40, R7.reuse, 0xe2, !PT ;  /* 0x000000401c097812 */ /* 0x100fe200078ee207 */
[----:B------:R-:W-:Y:S01]  /*2bf0*/  USEL UR8, URZ, 0x1, !UP0 ;  /* 0x000000013f087887 */ /* 0x000fe2000c000000 */
[----:B------:R-:W-:Y:S01]  /*2c00*/  IADD3 R25, RZ, -R8, -R7 ;  /* 0x80000008ff197210 */ /* 0x000fe20007ffe807 */
[----:B------:R-:W-:Y:S01]  /*2c10*/  IMAD R7, R29, UR10, RZ ;  /* 0x0000000a1d077c24 */ /* 0x000fe2000f8e02ff */
[----:B------:R-:W-:Y:S01]  /*2c20*/  USHF.R.U32.HI UR6, URZ, 0x4, UR7 ;  /* 0x000000043f067899 */ /* 0x000fe20008011607 */
[----:B------:R-:W-:Y:S01]  /*2c30*/  IMAD.WIDE R30, R15, 0x80, RZ ;  /* 0x000000800f1e7825 */ /* 0x000fe200078e02ff */
[----:B0-----:R-:W-:Y:S01]  /*2c40*/  ISETP.GE.AND P0, PT, R85, R26, PT ;  /* 0x0000001a5500720c */ /* 0x001fe20003f06270 */
[----:B------:R-:W-:-:S02]  /*2c50*/  ULOP3.LUT UR4, UR4, UR8, URZ, 0x3c, !UPT ;  /* 0x0000000804047292 */ /* 0x000fc4000f8e3c3f */
[----:B------:R-:W-:Y:S01]  /*2c60*/  IMAD R28, R24, -0x2, R26 ;  /* 0xfffffffe181c7824 */ /* 0x000fe200078e021a */
[----:B------:R-:W-:Y:S01]  /*2c70*/  UIMAD UR5, UR6, -0x11, UR5 ;  /* 0xffffffef060578a4 */ /* 0x000fe2000f8e0205 */
[----:B------:R-:W-:Y:S01]  /*2c80*/  IMAD.SHL.U32 R26, R15, 0x80, RZ ;  /* 0x000000800f1a7824 */ /* 0x000fe200078e00ff */
[----:B------:R-:W-:Y:S01]  /*2c90*/  @UP1 ULOP3.LUT UR4, UR4, 0x1, UR6, 0x78, !UPT ;  /* 0x0000000104041892 */ /* 0x000fe2000f8e7806 */
[----:B------:R-:W-:Y:S01]  /*2ca0*/  IMAD.SHL.U32 R24, R0, 0x2, RZ ;  /* 0x0000000200187824 */ /* 0x000fe200078e00ff */
[----:B------:R-:W-:Y:S01]  /*2cb0*/  LOP3.LUT R35, R30, R9, R8, 0xfe, !PT ;  /* 0x000000091e237212 */ /* 0x000fe200078efe08 */
[----:B------:R-:W-:Y:S01]  /*2cc0*/  IMAD R27, R6, -0x40, R25 ;  /* 0xffffffc0061b7824 */ /* 0x000fe200078e0219 */
[----:B------:R-:W-:Y:S01]  /*2cd0*/  ISETP.GE.OR P0, PT, R26, UR12, P0 ;  /* 0x0000000c1a007c0c */ /* 0x000fe20008706670 */
[----:B------:R-:W-:Y:S01]  /*2ce0*/  IMAD R15, R14, UR11, R7 ;  /* 0x0000000b0e0f7c24 */ /* 0x000fe2000f8e0207 */
[----:B------:R-:W-:Y:S01]  /*2cf0*/  LOP3.LUT R24, R85, 0x6, R24, 0xf8, !PT ;  /* 0x0000000655187812 */ /* 0x000fe200078ef818 */
[----:B------:R-:W-:Y:S01]  /*2d00*/  IMAD.IADD R28, R28, 0x1, -R85 ;  /* 0x000000011c1c7824 */ /* 0x000fe200078e0a55 */
[----:B------:R-:W-:Y:S01]  /*2d10*/  IADD3 R27, -R26, UR12, R27 ;  /* 0x0000000c1a1b7c10 */ /* 0x000fe2000fffe11b */
[----:B------:R-:W-:Y:S01]  /*2d20*/  IMAD.MOV.U32 R26, RZ, RZ, -0x1 ;  /* 0xffffffffff1a7424 */ /* 0x000fe200078e00ff */
[----:B------:R-:W-:-:S03]  /*2d30*/  SHF.R.S32.HI R25, RZ, 0x1f, R24 ;  /* 0x0000001fff197819 */ /* 0x000fc60000011418 */
[----:B------:R-:W-:-:S04]  /*2d40*/  IMAD.WIDE.U32 R6, R14, UR10, R24 ;  /* 0x0000000a0e067c25 */ /* 0x000fc8000f8e0018 */
[----:B------:R-:W-:Y:S01]  /*2d50*/  IMAD.IADD R7, R7, 0x1, R15 ;  /* 0x0000000107077824 */ /* 0x000fe200078e020f */
[----:B------:R-:W-:Y:S06]  /*2d60*/  @P0 BRA `(.L_x_32) ;  /* 0x0000002c00d40947 */ /* 0x000fec0003800000 */
[----:B------:R-:W0:Y:S01]  /*2d70*/  LDC.64 R32, c[0x0][0x5c8] ;  /* 0x00017200ff207b82 */ /* 0x000e220000000a00 */
[----:B------:R-:W-:Y:S01]  /*2d80*/  ULDC.64 UR6, c[0x0][0x5c0] ;  /* 0x0001700000067ab9 */ /* 0x000fe20000000a00 */
[----:B------:R-:W-:Y:S01]  /*2d90*/  BSSY B0, `(.L_x_32) ;  /* 0x00002f2000007945 */ /* 0x000fe20003800000 */
[-C--:B0-----:R-:W-:Y:S02]  /*2da0*/  IMAD R8, R31, R32.reuse, RZ ;  /* 0x000000201f087224 */ /* 0x081fe400078e02ff */
[----:B------:R-:W-:-:S04]  /*2db0*/  IMAD.WIDE.U32 R6, R35, R32, R6 ;  /* 0x0000002023067225 */ /* 0x000fc800078e0006 */
[----:B------:R-:W-:Y:S01]  /*2dc0*/  IMAD R9, R35, R33, R8 ;  /* 0x0000002123097224 */ /* 0x000fe200078e0208 */
[----:B------:R-:W-:Y:S02]  /*2dd0*/  LEA R8, P0, R32, R6, 0x3 ;  /* 0x0000000620087211 */ /* 0x000fe400078018ff */
[----:B------:R-:W-:Y:S01]  /*2de0*/  IADD3 R6, P1, R6, UR6, RZ ;  /* 0x0000000606067c10 */ /* 0x000fe2000ff3e0ff */
[----:B------:R-:W-:Y:S01]  /*2df0*/  IMAD.IADD R7, R7, 0x1, R9 ;  /* 0x0000000107077824 */ /* 0x000fe200078e0209 */
[----:B------:R-:W-:-:S04]  /*2e00*/  IADD3 R8, P2, R8, UR6, RZ ;  /* 0x0000000608087c10 */ /* 0x000fc8000ff5e0ff */
[----:B------:R-:W-:Y:S02]  /*2e10*/  LEA.HI.X R9, R32, R7, R33, 0x3, P0 ;  /* 0x0000000720097211 */ /* 0x000fe400000f1c21 */
[----:B----45:R-:W-:Y:S02]  /*2e20*/  FSETP.NEU.AND P0, PT, R10, RZ, PT ;  /* 0x000000ff0a00720b */ /* 0x030fe40003f0d000 */
[----:B------:R-:W-:Y:S02]  /*2e30*/  IADD3.X R7, R7, UR7, RZ, P1, !PT ;  /* 0x0000000707077c10 */ /* 0x000fe40008ffe4ff */
[----:B------:R-:W-:-:S09]  /*2e40*/  IADD3.X R9, R9, UR7, RZ, P2, !PT ;  /* 0x0000000709097c10 */ /* 0x000fd200097fe4ff */
[----:B------:R-:W-:Y:S05]  /*2e50*/  @!P0 BRA `(.L_x_33) ;  /* 0x0000002000c48947 */ /* 0x000fea0003800000 */
[----:B------:R-:W-:Y:S01]  /*2e60*/  ULDC.64 UR6, c[0x0][0x5b8] ;  /* 0x00016e0000067ab9 */ /* 0x000fe20000000a00 */
[----:B------:R-:W-:Y:S01]  /*2e70*/  ISETP.GE.AND P0, PT, R28, 0x1, PT ;  /* 0x000000011c00780c */ /* 0x000fe20003f06270 */
[----:B------:R-:W-:Y:S01]  /*2e80*/  IMAD R15, R29, UR6, RZ ;  /* 0x000000061d0f7c24 */ /* 0x000fe2000f8e02ff */
[----:B------:R-:W-:Y:S01]  /*2e90*/  ULDC.64 UR10, c[0x0][0x5a8] ;  /* 0x00016a00000a7ab9 */ /* 0x000fe20000000a00 */
[C---:B------:R-:W-:Y:S01]  /*2ea0*/  IMAD.WIDE.U32 R24, R14.reuse, UR6, R24 ;  /* 0x000000060e187c25 */ /* 0x040fe2000f8e0018 */
[----:B------:R-:W-:Y:S01]  /*2eb0*/  ISETP.LT.OR P4, PT, R27, 0x1, !P0 ;  /* 0x000000011b00780c */ /* 0x000fe20004781670 */
[----:B------:R-:W-:Y:S02]  /*2ec0*/  BSSY B1, `(.L_x_34) ;  /* 0x000000c000017945 */ /* 0x000fe40003800000 */
[----:B------:R-:W-:Y:S01]  /*2ed0*/  IMAD R15, R14, UR7, R15 ;  /* 0x000000070e0f7c24 */ /* 0x000fe2000f8e020f */
[----:B------:R-:W-:Y:S02]  /*2ee0*/  ULDC.64 UR6, c[0x0][0x5b0] ;  /* 0x00016c0000067ab9 */ /* 0x000fe40000000a00 */
[----:B------:R-:W-:-:S02]  /*2ef0*/  IMAD R29, R31, UR6, RZ ;  /* 0x000000061f1d7c24 */ /* 0x000fc4000f8e02ff */
[----:B------:R-:W-:Y:S02]  /*2f00*/  IMAD.IADD R25, R25, 0x1, R15 ;  /* 0x0000000119197824 */ /* 0x000fe400078e020f */
[C---:B------:R-:W-:Y:S02]  /*2f10*/  IMAD R29, R35.reuse, UR7, R29 ;  /* 0x00000007231d7c24 */ /* 0x040fe4000f8e021d */
[----:B------:R-:W-:-:S03]  /*2f20*/  IMAD.WIDE.U32 R14, R35, UR6, R24 ;  /* 0x00000006230e7c25 */ /* 0x000fc6000f8e0018 */
[----:B------:R-:W-:-:S04]  /*2f30*/  IADD3 R14, P1, R14, UR10, RZ ;  /* 0x0000000a0e0e7c10 */ /* 0x000fc8000ff3e0ff */
[--C-:B------:R-:W-:Y:S02]  /*2f40*/  IADD3.X R15, R15, UR11, R29.reuse, P1, !PT ;  /* 0x0000000b0f0f7c10 */ /* 0x100fe40008ffe41d */
[----:B------:R-:W-:Y:S01]  /*2f50*/  PRMT R29, RZ, 0x7610, R29 ;  /* 0x00007610ff1d7816 */ /* 0x000fe2000000001d */
[----:B------:R-:W-:Y:S06]  /*2f60*/  @P4 BRA `(.L_x_35) ;  /* 0x0000000000044947 */ /* 0x000fec0003800000 */
[----:B------:R0:W5:Y:S02]  /*2f70*/  LDG.E.U8 R29, desc[UR24][R14.64] ;  /* 0x000000180e1d7981 */ /* 0x000164000c1e1100 */
.L_x_35:
[----:B------:R-:W-:Y:S05]  /*2f80*/  BSYNC B1 ;  /* 0x0000000000017941 */ /* 0x000fea0003800000 */
.L_x_34:
[----:B-----5:R-:W-:Y:S01]  /*2f90*/  LOP3.LUT R29, R29, 0xff, RZ, 0xc0, !PT ;  /* 0x000000ff1d1d7812 */ /* 0x020fe200078ec0ff */
[----:B------:R-:W-:Y:S01]  /*2fa0*/  BSSY B1, `(.L_x_36) ;  /* 0x000000c000017945 */ /* 0x000fe20003800000 */
[----:B------:R-:W-:Y:S02]  /*2fb0*/  ISETP.GE.AND P1, PT, R28, 0x2, PT ;  /* 0x000000021c00780c */ /* 0x000fe40003f26270 */
[----:B------:R-:W-:Y:S02]  /*2fc0*/  F2FP.F16.E4M3.UNPACK_B R29, R29 ;  /* 0x0000001dff1d723e */ /* 0x000fe400020006ff */
[----:B------:R-:W-:-:S03]  /*2fd0*/  ISETP.LT.OR P2, PT, R27, 0x1, !P1 ;  /* 0x000000011b00780c */ /* 0x000fc60004f41670 */
[----:B------:R-:W-:-:S05]  /*2fe0*/  HADD2.F32 R29, -RZ, R29.H0_H0 ;  /* 0x2000001dff1d7230 */ /* 0x000fca0000004100 */
[----:B------:R-:W-:Y:S01]  /*2ff0*/  FMUL R32, R29, R10 ;  /* 0x0000000a1d207220 */ /* 0x000fe20000400000 */
[----:B------:R-:W-:-:S03]  /*3000*/  PRMT R29, RZ, 0x7610, R29 ;  /* 0x00007610ff1d7816 */ /* 0x000fc6000000001d */
[----:B--2---:R-:W-:-:S05]  /*3010*/  FFMA R32, R93, R5, R32 ;  /* 0x000000055d207223 */ /* 0x004fca0000000020 */
[----:B------:R-:W-:-:S05]  /*3020*/  F2FP.SATFINITE.E4M3.F32.PACK_AB_MERGE_C R33, RZ, R32, RZ ;  /* 0x00000020ff21723e */ /* 0x000fca00048070ff */
[----:B------:R1:W-:Y:S01]  /*3030*/  @!P4 STG.E.U8 desc[UR24][R6.64], R33 ;  /* 0x000000210600c986 */ /* 0x0003e2000c101118 */
[----:B------:R-:W-:Y:S05]  /*3040*/  @P2 BRA `(.L_x_37) ;  /* 0x0000000000042947 */ /* 0x000fea0003800000 */
[----:B------:R2:W5:Y:S02]  /*3050*/  LDG.E.U8 R29, desc[UR24][R14.64+0x1] ;  /* 0x000001180e1d7981 */ /* 0x000564000c1e1100 */
.L_x_37:
[----:B------:R-:W-:Y:S05]  /*3060*/  BSYNC B1 ;  /* 0x0000000000017941 */ /* 0x000fea0003800000 */
.L_x_36:
[----:B-----5:R-:W-:Y:S01]  /*3070*/  LOP3.LUT R29, R29, 0xff, RZ, 0xc0, !PT ;  /* 0x000000ff1d1d7812 */ /* 0x020fe200078ec0ff */
[----:B------:R-:W-:Y:S01]  /*3080*/  BSSY B1, `(.L_x_38) ;  /* 0x0000012000017945 */ /* 0x000fe20003800000 */
[----:B-1----:R-:W-:Y:S02]  /*3090*/  IADD3 R33, P4, R35, 0x8, RZ ;  /* 0x0000000823217810 */ /* 0x002fe40007f9e0ff */
[----:B------:R-:W-:Y:S02]  /*30a0*/  F2FP.F16.E4M3.UNPACK_B R29, R29 ;  /* 0x0000001dff1d723e */ /* 0x000fe400020006ff */
[----:B------:R-:W-:Y:S01]  /*30b0*/  ISETP.LT.OR P0, PT, R27, 0x9, !P0 ;  /* 0x000000091b00780c */ /* 0x000fe20004701670 */
[----:B------:R-:W-:Y:S02]  /*30c0*/  IMAD.X R30, RZ, RZ, R31, P4 ;  /* 0x000000ffff1e7224 */ /* 0x000fe400020e061f */
[----:B------:R-:W-:Y:S02]  /*30d0*/  HADD2.F32 R29, -RZ, R29.H0_H0 ;  /* 0x2000001dff1d7230 */ /* 0x000fe40000004100 */
[----:B------:R-:W-:-:S02]  /*30e0*/  IMAD R30, R30, UR6, RZ ;  /* 0x000000061e1e7c24 */ /* 0x000fc4000f8e02ff */
[----:B------:R-:W-:-:S04]  /*30f0*/  IMAD.WIDE.U32 R24, R33, UR6, R24 ;  /* 0x0000000621187c25 */ /* 0x000fc8000f8e0018 */
[----:B------:R-:W-:Y:S01]  /*3100*/  FMUL R29, R29, R10 ;  /* 0x0000000a1d1d7220 */ /* 0x000fe20000400000 */
[----:B------:R-:W-:-:S03]  /*3110*/  IMAD R33, R33, UR7, R30 ;  /* 0x0000000721217c24 */ /* 0x000fc6000f8e021e */
[----:B------:R-:W-:Y:S01]  /*3120*/  FFMA R29, R92, R5, R29 ;  /* 0x000000055c1d7223 */ /* 0x000fe2000000001d */
[----:B------:R-:W-:-:S04]  /*3130*/  IADD3 R24, P4, R24, UR10, RZ ;  /* 0x0000000a18187c10 */ /* 0x000fc8000ff9e0ff */
[----:B------:R-:W-:Y:S02]  /*3140*/  F2FP.SATFINITE.E4M3.F32.PACK_AB_MERGE_C R31, RZ, R29, RZ ;  /* 0x0000001dff1f723e */ /* 0x000fe400048070ff */
[----:B------:R-:W-:Y:S02]  /*3150*/  IADD3.X R25, R25, UR11, R33, P4, !PT ;  /* 0x0000000b19197c10 */ /* 0x000fe4000a7fe421 */
[----:B------:R-:W-:Y:S01]  /*3160*/  PRMT R29, RZ, 0x7610, R29 ;  /* 0x00007610ff1d7816 */ /* 0x000fe2000000001d */
[----:B------:R1:W-:Y:S01]  /*3170*/  @!P2 STG.E.U8 desc[UR24][R6.64+0x1], R31 ;  /* 0x0000011f0600a986 */ /* 0x0003e2000c101118 */
[----:B------:R-:W-:Y:S05]  /*3180*/  @P0 BRA `(.L_x_39) ;  /* 0x0000000000040947 */ /* 0x000fea0003800000 */
[----:B------:R3:W5:Y:S02]  /*3190*/  LDG.E.U8 R29, desc[UR24][R24.64] ;  /* 0x00000018181d7981 */ /* 0x000764000c1e1100 */
.L_x_39:
[----:B------:R-:W-:Y:S05]  /*31a0*/  BSYNC B1 ;  /* 0x0000000000017941 */ /* 0x000fea0003800000 */
.L_x_38:
[----:B-----5:R-:W-:Y:S01]  /*31b0*/  LOP3.LUT R29, R29, 0xff, RZ, 0xc0, !PT ;  /* 0x000000ff1d1d7812 */ /* 0x020fe200078ec0ff */
[----:B------:R-:W-:Y:S01]  /*31c0*/  BSSY B1, `(.L_x_40) ;  /* 0x000000b000017945 */ /* 0x000fe20003800000 */
[----:B------:R-:W-:Y:S02]  /*31d0*/  ISETP.LT.OR P1, PT, R27, 0x9, !P1 ;  /* 0x000000091b00780c */ /* 0x000fe40004f21670 */
[----:B------:R-:W-:-:S05]  /*31e0*/  F2FP.F16.E4M3.UNPACK_B R29, R29 ;  /* 0x0000001dff1d723e */ /* 0x000fca00020006ff */
[----:B------:R-:W-:-:S05]  /*31f0*/  HADD2.F32 R29, -RZ, R29.H0_H0 ;  /* 0x2000001dff1d7230 */ /* 0x000fca0000004100 */
[----:B------:R-:W-:Y:S01]  /*3200*/  FMUL R30, R29, R10 ;  /* 0x0000000a1d1e7220 */ /* 0x000fe20000400000 */
[----:B------:R-:W-:-:S03]  /*3210*/  PRMT R29, RZ, 0x7610, R29 ;  /* 0x00007610ff1d7816 */ /* 0x000fc6000000001d */
[----:B------:R-:W-:-:S05]  /*3220*/  FFMA R30, R91, R5, R30 ;  /* 0x000000055b1e7223 */ /* 0x000fca000000001e */
[----:B-1----:R-:W-:-:S05]  /*3230*/  F2FP.SATFINITE.E4M3.F32.PACK_AB_MERGE_C R31, RZ, R30, RZ ;  /* 0x0000001eff1f723e */ /* 0x002fca00048070ff */
[----:B------:R1:W-:Y:S01]  /*3240*/  @!P0 STG.E.U8 desc[UR24][R8.64], R31 ;  /* 0x0000001f08008986 */ /* 0x0003e2000c101118 */
[----:B------:R-:W-:Y:S05]  /*3250*/  @P1 BRA `(.L_x_41) ;  /* 0x0000000000041947 */ /* 0x000fea0003800000 */
[----:B------:R4:W5:Y:S02]  /*3260*/  LDG.E.U8 R29, desc[UR24][R24.64+0x1] ;  /* 0x00000118181d7981 */ /* 0x000964000c1e1100 */
.L_x_41:
[----:B------:R-:W-:Y:S05]  /*3270*/  BSYNC B1 ;  /* 0x0000000000017941 */ /* 0x000fea0003800000 */
.L_x_40:
[----:B-----5:R-:W-:Y:S01]  /*3280*/  LOP3.LUT R29, R29, 0xff, RZ, 0xc0, !PT ;  /* 0x000000ff1d1d7812 */ /* 0x020fe200078ec0ff */
[----:B------:R-:W-:Y:S01]  /*3290*/  BSSY B1, `(.L_x_42) ;  /* 0x000000c000017945 */ /* 0x000fe20003800000 */
[----:B------:R-:W-:Y:S02]  /*32a0*/  ISETP.GE.AND P0, PT, R28, 0x9, PT ;  /* 0x000000091c00780c */ /* 0x000fe40003f06270 */
[----:B------:R-:W-:Y:S02]  /*32b0*/  F2FP.F16.E4M3.UNPACK_B R29, R29 ;  /* 0x0000001dff1d723e */ /* 0x000fe400020006ff */
[----:B------:R-:W-:-:S03]  /*32c0*/  ISETP.LT.OR P2, PT, R27, 0x1, !P0 ;  /* 0x000000011b00780c */ /* 0x000fc60004741670 */
[----:B------:R-:W-:-:S05]  /*32d0*/  HADD2.F32 R29, -RZ, R29.H0_H0 ;  /* 0x2000001dff1d7230 */ /* 0x000fca0000004100 */
[----:B------:R-:W-:-:S04]  /*32e0*/  FMUL R29, R29, R10 ;  /* 0x0000000a1d1d7220 */ /* 0x000fc80000400000 */
[----:B------:R-:W-:-:S05]  /*32f0*/  FFMA R29, R90, R5, R29 ;  /* 0x000000055a1d7223 */ /* 0x000fca000000001d */
[----:B-1----:R-:W-:Y:S02]  /*3300*/  F2FP.SATFINITE.E4M3.F32.PACK_AB_MERGE_C R31, RZ, R29, RZ ;  /* 0x0000001dff1f723e */ /* 0x002fe400048070ff */
[----:B------:R-:W-:-:S03]  /*3310*/  PRMT R29, RZ, 0x7610, R29 ;  /* 0x00007610ff1d7816 */ /* 0x000fc6000000001d */
[----:B------:R1:W-:Y:S01]  /*3320*/  @!P1 STG.E.U8 desc[UR24][R8.64+0x1], R31 ;  /* 0x0000011f08009986 */ /* 0x0003e2000c101118 */
[----:B------:R-:W-:Y:S05]  /*3330*/  @P2 BRA `(.L_x_43) ;  /* 0x0000000000042947 */ /* 0x000fea0003800000 */
[----:B------:R0:W5:Y:S02]  /*3340*/  LDG.E.U8 R29, desc[UR24][R14.64+0x8] ;  /* 0x000008180e1d7981 */ /* 0x000164000c1e1100 */
.L_x_43:
[----:B------:R-:W-:Y:S05]  /*3350*/  BSYNC B1 ;  /* 0x0000000000017941 */ /* 0x000fea0003800000 */
.L_x_42:
        /* <DEDUP_REMOVED lines=13> */
.L_x_45:
[----:B------:R-:W-:Y:S05]  /*3430*/  BSYNC B1 ;  /* 0x0000000000017941 */ /* 0x000fea0003800000 */
.L_x_44:
[----:B-----5:R-:W-:Y:S01]  /*3440*/  LOP3.LUT R29, R29, 0xff, RZ, 0xc0, !PT ;  /* 0x000000ff1d1d7812 */ /* 0x020fe200078ec0ff */
[----:B------:R-:W-:Y:S01]  /*3450*/  BSSY B1, `(.L_x_46) ;  /* 0x000000b000017945 */ /* 0x000fe20003800000 */
[----:B------:R-:W-:Y:S02]  /*3460*/  ISETP.LT.OR P0, PT, R27, 0x9, !P0 ;  /* 0x000000091b00780c */ /* 0x000fe40004701670 */
[----:B------:R-:W-:-:S05]  /*3470*/  F2FP.F16.E4M3.UNPACK_B R29, R29 ;  /* 0x0000001dff1d723e */ /* 0x000fca00020006ff */
        /* <DEDUP_REMOVED lines=8> */
.L_x_47:
[----:B------:R-:W-:Y:S05]  /*3500*/  BSYNC B1 ;  /* 0x0000000000017941 */ /* 0x000fea0003800000 */
.L_x_46:
        /* <DEDUP_REMOVED lines=12> */
.L_x_49:
[----:B------:R-:W-:Y:S05]  /*35d0*/  BSYNC B1 ;  /* 0x0000000000017941 */ /* 0x000fea0003800000 */
.L_x_48:
        /* <DEDUP_REMOVED lines=13> */
.L_x_51:
[----:B------:R-:W-:Y:S05]  /*36b0*/  BSYNC B1 ;  /* 0x0000000000017941 */ /* 0x000fea0003800000 */
.L_x_50:
        /* <DEDUP_REMOVED lines=13> */
.L_x_53:
[----:B------:R-:W-:Y:S05]  /*3790*/  BSYNC B1 ;  /* 0x0000000000017941 */ /* 0x000fea0003800000 */
.L_x_52:
        /* <DEDUP_REMOVED lines=12> */
.L_x_55:
[----:B------:R-:W-:Y:S05]  /*3860*/  BSYNC B1 ;  /* 0x0000000000017941 */ /* 0x000fea0003800000 */
.L_x_54:
        /* <DEDUP_REMOVED lines=12> */
.L_x_57:
[----:B------:R-:W-:Y:S05]  /*3930*/  BSYNC B1 ;  /* 0x0000000000017941 */ /* 0x000fea0003800000 */
.L_x_56:
        /* <DEDUP_REMOVED lines=13> */
.L_x_59:
[----:B------:R-:W-:Y:S05]  /*3a10*/  BSYNC B1 ;  /* 0x0000000000017941 */ /* 0x000fea0003800000 */
.L_x_58:
        /* <DEDUP_REMOVED lines=13> */
.L_x_61:
[----:B------:R-:W-:Y:S05]  /*3af0*/  BSYNC B1 ;  /* 0x0000000000017941 */ /* 0x000fea0003800000 */
.L_x_60:
        /* <DEDUP_REMOVED lines=12> */
.L_x_63:
[----:B------:R-:W-:Y:S05]  /*3bc0*/  BSYNC B1 ;  /* 0x0000000000017941 */ /* 0x000fea0003800000 */
.L_x_62:
        /* <DEDUP_REMOVED lines=12> */
.L_x_65:
[----:B------:R-:W-:Y:S05]  /*3c90*/  BSYNC B1 ;  /* 0x0000000000017941 */ /* 0x000fea0003800000 */
.L_x_64:
        /* <DEDUP_REMOVED lines=13> */
.L_x_67:
[----:B------:R-:W-:Y:S05]  /*3d70*/  BSYNC B1 ;  /* 0x0000000000017941 */ /* 0x000fea0003800000 */
.L_x_66:
        /* <DEDUP_REMOVED lines=13> */
.L_x_69:
[----:B------:R-:W-:Y:S05]  /*3e50*/  BSYNC B1 ;  /* 0x0000000000017941 */ /* 0x000fea0003800000 */
.L_x_68:
        /* <DEDUP_REMOVED lines=12> */
.L_x_71:
[----:B------:R-:W-:Y:S05]  /*3f20*/  BSYNC B1 ;  /* 0x0000000000017941 */ /* 0x000fea0003800000 */
.L_x_70:
        /* <DEDUP_REMOVED lines=12> */
.L_x_73:
[----:B------:R-:W-:Y:S05]  /*3ff0*/  BSYNC B1 ;  /* 0x0000000000017941 */ /* 0x000fea0003800000 */
.L_x_72:
        /* <DEDUP_REMOVED lines=13> */
.L_x_75:
[----:B------:R-:W-:Y:S05]  /*40d0*/  BSYNC B1 ;  /* 0x0000000000017941 */ /* 0x000fea0003800000 */
.L_x_74:
        /* <DEDUP_REMOVED lines=13> */
.L_x_77:
[----:B------:R-:W-:Y:S05]  /*41b0*/  BSYNC B1 ;  /* 0x0000000000017941 */ /* 0x000fea0003800000 */
.L_x_76:
        /* <DEDUP_REMOVED lines=12> */
.L_x_79:
[----:B------:R-:W-:Y:S05]  /*4280*/  BSYNC B1 ;  /* 0x0000000000017941 */ /* 0x000fea0003800000 */
.L_x_78:
        /* <DEDUP_REMOVED lines=12> */
.L_x_81:
[----:B------:R-:W-:Y:S05]  /*4350*/  BSYNC B1 ;  /* 0x0000000000017941 */ /* 0x000fea0003800000 */
.L_x_80:
        /* <DEDUP_REMOVED lines=13> */
.L_x_83:
[----:B------:R-:W-:Y:S05]  /*4430*/  BSYNC B1 ;  /* 0x0000000000017941 */ /* 0x000fea0003800000 */
.L_x_82:
        /* <DEDUP_REMOVED lines=13> */
.L_x_85:
[----:B------:R-:W-:Y:S05]  /*4510*/  BSYNC B1 ;  /* 0x0000000000017941 */ /* 0x000fea0003800000 */
.L_x_84:
        /* <DEDUP_REMOVED lines=12> */
.L_x_87:
[----:B------:R-:W-:Y:S05]  /*45e0*/  BSYNC B1 ;  /* 0x0000000000017941 */ /* 0x000fea0003800000 */
.L_x_86:
        /* <DEDUP_REMOVED lines=12> */
.L_x_89:
[----:B------:R-:W-:Y:S05]  /*46b0*/  BSYNC B1 ;  /* 0x0000000000017941 */ /* 0x000fea0003800000 */
.L_x_88:
        /* <DEDUP_REMOVED lines=13> */
.L_x_91:
[----:B------:R-:W-:Y:S05]  /*4790*/  BSYNC B1 ;  /* 0x0000000000017941 */ /* 0x000fea0003800000 */
.L_x_90:
[----:B-----5:R-:W-:Y:S01]  /*47a0*/  LOP3.LUT R29, R29, 0xff, RZ, 0xc0, !PT ;  /* 0x000000ff1d1d7812 */ /* 0x020fe200078ec0ff */
[----:B------:R-:W-:Y:S01]  /*47b0*/  BSSY B1, `(.L_x_92) ;  /* 0x000000c000017945 */ /* 0x000fe20003800000 */
[----:B------:R-:W-:Y:S02]  /*47c0*/  ISETP.GE.AND P1, PT, R28, 0x3a, PT ;  /* 0x0000003a1c00780c */ /* 0x000fe40003f26270 */
[----:B------:R-:W-:Y:S02]  /*47d0*/  F2FP.F16.E4M3.UNPACK_B R29, R29 ;  /* 0x0000001dff1d723e */ /* 0x000fe400020006ff */
[----:B------:R-:W-:-:S03]  /*47e0*/  ISETP.LT.OR P4, PT, R27, 0x1, !P1 ;  /* 0x000000011b00780c */ /* 0x000fc60004f81670 */
[----:B------:R-:W-:-:S05]  /*47f0*/  HADD2.F32 R29, -RZ, R29.H0_H0 ;  /* 0x2000001dff1d7230 */ /* 0x000fca0000004100 */
[----:B------:R-:W-:-:S04]  /*4800*/  FMUL R30, R29, R10 ;  /* 0x0000000a1d1e7220 */ /* 0x000fc80000400000 */
[----:B------:R-:W-:Y:S01]  /*4810*/  FFMA R30, R23, R5, R30 ;  /* 0x00000005171e7223 */ /* 0x000fe2000000001e */
[----:B------:R-:W-:-:S04]  /*4820*/  PRMT R23, RZ, 0x7610, R23 ;  /* 0x00007610ff177816 */ /* 0x000fc80000000017 */
[----:B------:R-:W-:-:S05]  /*4830*/  F2FP.SATFINITE.E4M3.F32.PACK_AB_MERGE_C R29, RZ, R30, RZ ;  /* 0x0000001eff1d723e */ /* 0x000fca00048070ff */
[----:B------:R0:W-:Y:S01]  /*4840*/  @!P2 STG.E.U8 desc[UR24][R6.64+0x38], R29 ;  /* 0x0000381d0600a986 */ /* 0x0001e2000c101118 */
[----:B------:R-:W-:Y:S05]  /*4850*/  @P4 BRA `(.L_x_93) ;  /* 0x0000000000044947 */ /* 0x000fea0003800000 */
[----:B------:R0:W5:Y:S02]  /*4860*/  LDG.E.U8 R23, desc[UR24][R14.64+0x39] ;  /* 0x000039180e177981 */ /* 0x000164000c1e1100 */
.L_x_93:
[----:B------:R-:W-:Y:S05]  /*4870*/  BSYNC B1 ;  /* 0x0000000000017941 */ /* 0x000fea0003800000 */
.L_x_92:
[----:B-----5:R-:W-:Y:S01]  /*4880*/  LOP3.LUT R23, R23, 0xff, RZ, 0xc0, !PT ;  /* 0x000000ff17177812 */ /* 0x020fe200078ec0ff */
[----:B------:R-:W-:Y:S01]  /*4890*/  BSSY B1, `(.L_x_94) ;  /* 0x000000b000017945 */ /* 0x000fe20003800000 */
[----:B------:R-:W-:Y:S02]  /*48a0*/  ISETP.LT.OR P0, PT, R27, 0x9, !P0 ;  /* 0x000000091b00780c */ /* 0x000fe40004701670 */
[----:B------:R-:W-:-:S05]  /*48b0*/  F2FP.F16.E4M3.UNPACK_B R23, R23 ;  /* 0x00000017ff17723e */ /* 0x000fca00020006ff */
[----:B------:R-:W-:-:S05]  /*48c0*/  HADD2.F32 R23, -RZ, R23.H0_H0 ;  /* 0x20000017ff177230 */ /* 0x000fca0000004100 */
[----:B------:R-:W-:-:S04]  /*48d0*/  FMUL R23, R23, R10 ;  /* 0x0000000a17177220 */ /* 0x000fc80000400000 */
[----:B------:R-:W-:-:S05]  /*48e0*/  FFMA R23, R64, R5, R23 ;  /* 0x0000000540177223 */ /* 0x000fca0000000017 */
[----:B0-----:R-:W-:Y:S02]  /*48f0*/  F2FP.SATFINITE.E4M3.F32.PACK_AB_MERGE_C R29, RZ, R23, RZ ;  /* 0x00000017ff1d723e */ /* 0x001fe400048070ff */
[----:B------:R-:W-:-:S03]  /*4900*/  PRMT R23, RZ, 0x7610, R23 ;  /* 0x00007610ff177816 */ /* 0x000fc60000000017 */
[----:B------:R0:W-:Y:S01]  /*4910*/  @!P4 STG.E.U8 desc[UR24][R6.64+0x39], R29 ;  /* 0x0000391d0600c986 */ /* 0x0001e2000c101118 */
[----:B------:R-:W-:Y:S05]  /*4920*/  @P0 BRA `(.L_x_95) ;  /* 0x0000000000040947 */ /* 0x000fea0003800000 */
[----:B------:R0:W5:Y:S02]  /*4930*/  LDG.E.U8 R23, desc[UR24][R24.64+0x38] ;  /* 0x0000381818177981 */ /* 0x000164000c1e1100 */
.L_x_95:
[----:B------:R-:W-:Y:S05]  /*4940*/  BSYNC B1 ;  /* 0x0000000000017941 */ /* 0x000fea0003800000 */
.L_x_94:
[----:B-----5:R-:W-:Y:S01]  /*4950*/  LOP3.LUT R23, R23, 0xff, RZ, 0xc0, !PT ;  /* 0x000000ff17177812 */ /* 0x020fe200078ec0ff */
[----:B------:R-:W-:Y:S01]  /*4960*/  BSSY B1, `(.L_x_96) ;  /* 0x000000b000017945 */ /* 0x000fe20003800000 */
[----:B------:R-:W-:Y:S02]  /*4970*/  ISETP.LT.OR P1, PT, R27, 0x9, !P1 ;  /* 0x000000091b00780c */ /* 0x000fe40004f21670 */
[----:B------:R-:W-:-:S05]  /*4980*/  F2FP.F16.E4M3.UNPACK_B R23, R23 ;  /* 0x00000017ff17723e */ /* 0x000fca00020006ff */
        /* <DEDUP_REMOVED lines=8> */
.L_x_97:
[----:B------:R-:W-:Y:S05]  /*4a10*/  BSYNC B1 ;  /* 0x0000000000017941 */ /* 0x000fea0003800000 */
.L_x_96:
        /* <DEDUP_REMOVED lines=13> */
.L_x_99:
[----:B------:R-:W-:Y:S05]  /*4af0*/  BSYNC B1 ;  /* 0x0000000000017941 */ /* 0x000fea0003800000 */
.L_x_98:
        /* <DEDUP_REMOVED lines=13> */
.L_x_101:
[----:B------:R-:W-:Y:S05]  /*4bd0*/  BSYNC B1 ;  /* 0x0000000000017941 */ /* 0x000fea0003800000 */
.L_x_100:
        /* <DEDUP_REMOVED lines=12> */
.L_x_103:
[----:B------:R-:W-:Y:S05]  /*4ca0*/  BSYNC B1 ;  /* 0x0000000000017941 */ /* 0x000fea0003800000 */
.L_x_102:
        /* <DEDUP_REMOVED lines=12> */
.L_x_105:
[----:B------:R-:W-:Y:S05]  /*4d70*/  BSYNC B1 ;  /* 0x0000000000017941 */ /* 0x000fea0003800000 */
.L_x_104:
        /* <DEDUP_REMOVED lines=13> */
.L_x_107:
[----:B------:R-:W-:Y:S05]  /*4e50*/  BSYNC B1 ;  /* 0x0000000000017941 */ /* 0x000fea0003800000 */
.L_x_106:
        /* <DEDUP_REMOVED lines=13> */
.L_x_109:
[----:B------:R-:W-:Y:S05]  /*4f30*/  BSYNC B1 ;  /* 0x0000000000017941 */ /* 0x000fea0003800000 */
.L_x_108:
[----:B-----5:R-:W-:Y:S01]  /*4f40*/  LOP3.LUT R13, R13, 0xff, RZ, 0xc0, !PT ;  /* 0x000000ff0d0d7812 */ /* 0x020fe200078ec0ff */
[----:B------:R-:W-:Y:S01]  /*4f50*/  BSSY B1, `(.L_x_110) ;  /* 0x000000b000017945 */ /* 0x000fe20003800000 */
[----:B------:R-:W-:Y:S02]  /*4f60*/  ISETP.LT.OR P0, PT, R27, 0x9, !P0 ;  /* 0x000000091b00780c */ /* 0x000fe40004701670 */
[----:B------:R-:W-:-:S05]  /*4f70*/  F2FP.F16.E4M3.UNPACK_B R13, R13 ;  /* 0x0000000dff0d723e */ /* 0x000fca00020006ff */
[----:B------:R-:W-:-:S05]  /*4f80*/  HADD2.F32 R13, -RZ, R13.H0_H0 ;  /* 0x2000000dff0d7230 */ /* 0x000fca0000004100 */
[----:B------:R-:W-:-:S04]  /*4f90*/  FMUL R13, R13, R10 ;  /* 0x0000000a0d0d7220 */ /* 0x000fc80000400000 */
[----:B------:R-:W-:-:S05]  /*4fa0*/  FFMA R13, R16, R5, R13 ;  /* 0x00000005100d7223 */ /* 0x000fca000000000d */
[----:B0-2---:R-:W-:Y:S02]  /*4fb0*/  F2FP.SATFINITE.E4M3.F32.PACK_AB_MERGE_C R15, RZ, R13, RZ ;  /* 0x0000000dff0f723e */ /* 0x005fe400048070ff */
[----:B------:R-:W-:-:S03]  /*4fc0*/  PRMT R13, RZ, 0x7610, R13 ;  /* 0x00007610ff0d7816 */ /* 0x000fc6000000000d */
[----:B------:R0:W-:Y:S01]  /*4fd0*/  @!P4 STG.E.U8 desc[UR24][R6.64+0x49], R15 ;  /* 0x0000490f0600c986 */ /* 0x0001e2000c101118 */
[----:B------:R-:W-:Y:S05]  /*4fe0*/  @P0 BRA `(.L_x_111) ;  /* 0x0000000000040947 */ /* 0x000fea0003800000 */
[----:B------:R2:W5:Y:S02]  /*4ff0*/  LDG.E.U8 R13, desc[UR24][R24.64+0x48] ;  /* 0x00004818180d7981 */ /* 0x000564000c1e1100 */
.L_x_111:
[----:B------:R-:W-:Y:S05]  /*5000*/  BSYNC B1 ;  /* 0x0000000000017941 */ /* 0x000fea0003800000 */
.L_x_110:
[----:B-----5:R-:W-:Y:S01]  /*5010*/  LOP3.LUT R13, R13, 0xff, RZ, 0xc0, !PT ;  /* 0x000000ff0d0d7812 */ /* 0x020fe200078ec0ff */
[----:B------:R-:W-:Y:S01]  /*5020*/  BSSY B1, `(.L_x_112) ;  /* 0x000000b000017945 */ /* 0x000fe20003800000 */
[----:B------:R-:W-:Y:S02]  /*5030*/  ISETP.LT.OR P1, PT, R27, 0x9, !P1 ;  /* 0x000000091b00780c */ /* 0x000fe40004f21670 */
[----:B------:R-:W-:-:S05]  /*5040*/  F2FP.F16.E4M3.UNPACK_B R13, R13 ;  /* 0x0000000dff0d723e */ /* 0x000fca00020006ff */
[----:B------:R-:W-:-:S05]  /*5050*/  HADD2.F32 R13, -RZ, R13.H0_H0 ;  /* 0x2000000dff0d7230 */ /* 0x000fca0000004100 */
[----:B0-----:R-:W-:-:S04]  /*5060*/  FMUL R6, R13, R10 ;  /* 0x0000000a0d067220 */ /* 0x001fc80000400000 */
[----:B------:R-:W-:-:S05]  /*5070*/  FFMA R6, R11, R5, R6 ;  /* 0x000000050b067223 */ /* 0x000fca0000000006 */
[----:B------:R-:W-:Y:S02]  /*5080*/  F2FP.SATFINITE.E4M3.F32.PACK_AB_MERGE_C R7, RZ, R6, RZ ;  /* 0x00000006ff07723e */ /* 0x000fe400048070ff */
[----:B------:R-:W-:-:S03]  /*5090*/  PRMT R6, RZ, 0x7610, R6 ;  /* 0x00007610ff067816 */ /* 0x000fc60000000006 */
[----:B------:R0:W-:Y:S01]  /*50a0*/  @!P0 STG.E.U8 desc[UR24][R8.64+0x48], R7 ;  /* 0x0000480708008986 */ /* 0x0001e2000c101118 */
[----:B------:R-:W-:Y:S05]  /*50b0*/  @P1 BRA `(.L_x_113) ;  /* 0x0000000000041947 */ /* 0x000fea0003800000 */
[----:B------:R0:W5:Y:S02]  /*50c0*/  LDG.E.U8 R6, desc[UR24][R24.64+0x49] ;  /* 0x0000491818067981 */ /* 0x000164000c1e1100 */
.L_x_113:
[----:B------:R-:W-:Y:S05]  /*50d0*/  BSYNC B1 ;  /* 0x0000000000017941 */ /* 0x000fea0003800000 */
.L_x_112:
[----:B------:R-:W-:Y:S05]  /*50e0*/  @P1 BRA `(.L_x_114) ;  /* 0x0000000800f01947 */ /* 0x000fea0003800000 */
[----:B-----5:R-:W-:-:S04]  /*50f0*/  LOP3.LUT R6, R6, 0xff, RZ, 0xc0, !PT ;  /* 0x000000ff06067812 */ /* 0x020fc800078ec0ff */
[----:B------:R-:W-:-:S05]  /*5100*/  F2FP.F16.E4M3.UNPACK_B R6, R6 ;  /* 0x00000006ff06723e */ /* 0x000fca00020006ff */
[----:B0-----:R-:W-:-:S05]  /*5110*/  HADD2.F32 R7, -RZ, R6.H0_H0 ;  /* 0x20000006ff077230 */ /* 0x001fca0000004100 */
[----:B------:R-:W-:-:S04]  /*5120*/  FMUL R7, R7, R10 ;  /* 0x0000000a07077220 */ /* 0x000fc80000400000 */
[----:B------:R-:W-:-:S05]  /*5130*/  FFMA R7, R12, R5, R7 ;  /* 0x000000050c077223 */ /* 0x000fca0000000007 */
[----:B------:R-:W-:-:S05]  /*5140*/  F2FP.SATFINITE.E4M3.F32.PACK_AB_MERGE_C R7, RZ, R7, RZ ;  /* 0x00000007ff07723e */ /* 0x000fca00048070ff */
[----:B------:R0:W-:Y:S01]  /*5150*/  STG.E.U8 desc[UR24][R8.64+0x49], R7 ;  /* 0x0000490708007986 */ /* 0x0001e2000c101118 */
[----:B------:R-:W-:Y:S05]  /*5160*/  BRA `(.L_x_114) ;  /* 0x0000000800d07947 */ /* 0x000fea0003800000 */
.L_x_33:
[C---:B------:R-:W-:Y:S01]  /*5170*/  ISETP.GE.AND P4, PT, R28.reuse, 0x1, PT ;  /* 0x000000011c00780c */ /* 0x040fe20003f86270 */
[-C--:B--2---:R-:W-:Y:S01]  /*5180*/  FMUL R93, R93, R5.reuse ;  /* 0x000000055d5d7220 */ /* 0x084fe20000400000 */
[----:B------:R-:W-:Y:S01]  /*5190*/  ISETP.GE.AND P1, PT, R28, 0x2, PT ;  /* 0x000000021c00780c */ /* 0x000fe20003f26270 */
[-C--:B------:R-:W-:Y:S01]  /*51a0*/  FMUL R92, R92, R5.reuse ;  /* 0x000000055c5c7220 */ /* 0x080fe20000400000 */
[----:B------:R-:W-:Y:S01]  /*51b0*/  ISETP.LT.OR P0, PT, R27, 0x1, !P4 ;  /* 0x000000011b00780c */ /* 0x000fe20006701670 */
[-C--:B------:R-:W-:Y:S01]  /*51c0*/  FMUL R91, R91, R5.reuse ;  /* 0x000000055b5b7220 */ /* 0x080fe20000400000 */
[----:B------:R-:W-:Y:S01]  /*51d0*/  ISETP.LT.OR P2, PT, R27, 0x1, !P1 ;  /* 0x000000011b00780c */ /* 0x000fe20004f41670 */
[----:B------:R-:W-:Y:S01]  /*51e0*/  FMUL R90, R90, R5 ;  /* 0x000000055a5a7220 */ /* 0x000fe20000400000 */
[----:B------:R-:W-:Y:S01]  /*51f0*/  F2FP.SATFINITE.E4M3.F32.PACK_AB_MERGE_C R93, RZ, R93, RZ ;  /* 0x0000005dff5d723e */ /* 0x000fe200048070ff */
[-C--:B------:R-:W-:Y:S01]  /*5200*/  FMUL R89, R89, R5.reuse ;  /* 0x0000000559597220 */ /* 0x080fe20000400000 */
[----:B------:R-:W-:Y:S01]  /*5210*/  F2FP.SATFINITE.E4M3.F32.PACK_AB_MERGE_C R15, RZ, R92, RZ ;  /* 0x0000005cff0f723e */ /* 0x000fe200048070ff */
[-C--:B------:R-:W-:Y:S01]  /*5220*/  FMUL R88, R88, R5.reuse ;  /* 0x0000000558587220 */ /* 0x080fe20000400000 */
[----:B------:R-:W-:Y:S01]  /*5230*/  ISETP.LT.OR P4, PT, R27, 0x9, !P4 ;  /* 0x000000091b00780c */ /* 0x000fe20006781670 */
[-C--:B------:R-:W-:Y:S01]  /*5240*/  FMUL R87, R87, R5.reuse ;  /* 0x0000000557577220 */ /* 0x080fe20000400000 */
[----:B------:R-:W-:Y:S01]  /*5250*/  ISETP.LT.OR P1, PT, R27, 0x9, !P1 ;  /* 0x000000091b00780c */ /* 0x000fe20004f21670 */
[----:B------:R-:W-:Y:S01]  /*5260*/  FMUL R86, R86, R5 ;  /* 0x0000000556567220 */ /* 0x000fe20000400000 */
[----:B------:R-:W-:Y:S01]  /*5270*/  F2FP.SATFINITE.E4M3.F32.PACK_AB_MERGE_C R91, RZ, R91, RZ ;  /* 0x0000005bff5b723e */ /* 0x000fe200048070ff */
[----:B------:R-:W-:Y:S01]  /*5280*/  @!P0 STG.E.U8 desc[UR24][R6.64], R93 ;  /* 0x0000005d06008986 */ /* 0x000fe2000c101118 */
[C---:B------:R-:W-:Y:S01]  /*5290*/  ISETP.GE.AND P0, PT, R28.reuse, 0x9, PT ;  /* 0x000000091c00780c */ /* 0x040fe20003f06270 */
[----:B------:R-:W-:Y:S01]  /*52a0*/  FMUL R83, R83, R5 ;  /* 0x0000000553537220 */ /* 0x000fe20000400000 */
[----:B------:R-:W-:Y:S01]  /*52b0*/  F2FP.SATFINITE.E4M3.F32.PACK_AB_MERGE_C R89, RZ, R89, RZ ;  /* 0x00000059ff59723e */ /* 0x000fe200048070ff */
[----:B------:R0:W-:Y:S01]  /*52c0*/  @!P2 STG.E.U8 desc[UR24][R6.64+0x1], R15 ;  /* 0x0000010f0600a986 */ /* 0x0001e2000c101118 */
[----:B------:R-:W-:Y:S01]  /*52d0*/  ISETP.GE.AND P2, PT, R28, 0xa, PT ;  /* 0x0000000a1c00780c */ /* 0x000fe20003f46270 */
[-C--:B------:R-:W-:Y:S01]  /*52e0*/  FMUL R84, R84, R5.reuse ;  /* 0x0000000554547220 */ /* 0x080fe20000400000 */
[C---:B------:R-:W-:Y:S01]  /*52f0*/  ISETP.LT.OR P5, PT, R27.reuse, 0x1, !P0 ;  /* 0x000000011b00780c */ /* 0x040fe200047a1670 */
[----:B------:R-:W-:Y:S01]  /*5300*/  @!P4 STG.E.U8 desc[UR24][R8.64], R91 ;  /* 0x0000005b0800c986 */ /* 0x000fe2000c101118 */
[----:B------:R-:W-:Y:S01]  /*5310*/  ISETP.LT.OR P6, PT, R27, 0x1, !P2 ;  /* 0x000000011b00780c */ /* 0x000fe200057c1670 */
[-C--:B------:R-:W-:Y:S01]  /*5320*/  FMUL R81, R81, R5.reuse ;  /* 0x0000000551517220 */ /* 0x080fe20000400000 */
[----:B------:R-:W-:Y:S01]  /*5330*/  F2FP.SATFINITE.E4M3.F32.PACK_AB_MERGE_C R25, RZ, R88, RZ ;  /* 0x00000058ff19723e */ /* 0x000fe200048070ff */
[-C--:B------:R-:W-:Y:S01]  /*5340*/  FMUL R82, R82, R5.reuse ;  /* 0x0000000552527220 */ /* 0x080fe20000400000 */
[----:B------:R-:W-:Y:S01]  /*5350*/  ISETP.GE.AND P4, PT, R28, 0x11, PT ;  /* 0x000000111c00780c */ /* 0x000fe20003f86270 */
[-C--:B------:R-:W-:Y:S01]  /*5360*/  FMUL R79, R79, R5.reuse ;  /* 0x000000054f4f7220 */ /* 0x080fe20000400000 */
[----:B------:R-:W-:Y:S01]  /*5370*/  ISETP.LT.OR P0, PT, R27, 0x9, !P0 ;  /* 0x000000091b00780c */ /* 0x000fe20004701670 */
[-C--:B------:R-:W-:Y:S01]  /*5380*/  FMUL R80, R80, R5.reuse ;  /* 0x0000000550507220 */ /* 0x080fe20000400000 */
[----:B0-----:R-:W-:Y:S01]  /*5390*/  F2FP.SATFINITE.E4M3.F32.PACK_AB_MERGE_C R15, RZ, R90, RZ ;  /* 0x0000005aff0f723e */ /* 0x001fe200048070ff */
[-C--:B------:R-:W-:Y:S01]  /*53a0*/  FMUL R77, R77, R5.reuse ;  /* 0x000000054d4d7220 */ /* 0x080fe20000400000 */
[----:B------:R-:W-:Y:S01]  /*53b0*/  ISETP.LT.OR P2, PT, R27, 0x9, !P2 ;  /* 0x000000091b00780c */ /* 0x000fe20005741670 */
[----:B------:R-:W-:Y:S01]  /*53c0*/  FMUL R78, R78, R5 ;  /* 0x000000054e4e7220 */ /* 0x000fe20000400000 */
[----:B------:R-:W-:Y:S01]  /*53d0*/  F2FP.SATFINITE.E4M3.F32.PACK_AB_MERGE_C R87, RZ, R87, RZ ;  /* 0x00000057ff57723e */ /* 0x000fe200048070ff */
[----:B------:R0:W-:Y:S01]  /*53e0*/  @!P1 STG.E.U8 desc[UR24][R8.64+0x1], R15 ;  /* 0x0000010f08009986 */ /* 0x0001e2000c101118 */
[----:B------:R-:W-:Y:S01]  /*53f0*/  ISETP.GE.AND P1, PT, R28, 0x12, PT ;  /* 0x000000121c00780c */ /* 0x000fe20003f26270 */
[----:B------:R-:W-:Y:S01]  /*5400*/  FMUL R75, R75, R5 ;  /* 0x000000054b4b7220 */ /* 0x000fe20000400000 */
[----:B------:R-:W-:Y:S01]  /*5410*/  F2FP.SATFINITE.E4M3.F32.PACK_AB_MERGE_C R83, RZ, R83, RZ ;  /* 0x00000053ff53723e */ /* 0x000fe200048070ff */
[----:B------:R-:W-:Y:S01]  /*5420*/  @!P5 STG.E.U8 desc[UR24][R6.64+0x8], R89 ;  /* 0x000008590600d986 */ /* 0x000fe2000c101118 */
[C---:B------:R-:W-:Y:S01]  /*5430*/  ISETP.LT.OR P5, PT, R27.reuse, 0x1, !P4 ;  /* 0x000000011b00780c */ /* 0x040fe200067a1670 */
[-C--:B------:R-:W-:Y:S01]  /*5440*/  FMUL R76, R76, R5.reuse ;  /* 0x000000054c4c7220 */ /* 0x080fe20000400000 */
[C---:B------:R-:W-:Y:S01]  /*5450*/  ISETP.LT.OR P4, PT, R27.reuse, 0x9, !P4 ;  /* 0x000000091b00780c */ /* 0x040fe20006781670 */
[----:B------:R1:W-:Y:S01]  /*5460*/  @!P6 STG.E.U8 desc[UR24][R6.64+0x9], R25 ;  /* 0x000009190600e986 */ /* 0x0003e2000c101118 */
[----:B------:R-:W-:Y:S01]  /*5470*/  ISETP.LT.OR P6, PT, R27, 0x1, !P1 ;  /* 0x000000011b00780c */ /* 0x000fe20004fc1670 */
[----:B------:R-:W-:Y:S01]  /*5480*/  FMUL R74, R74, R5 ;  /* 0x000000054a4a7220 */ /* 0x000fe20000400000 */
[----:B------:R-:W-:Y:S01]  /*5490*/  F2FP.SATFINITE.E4M3.F32.PACK_AB_MERGE_C R81, RZ, R81, RZ ;  /* 0x00000051ff51723e */ /* 0x000fe200048070ff */
[----:B------:R-:W-:Y:S01]  /*54a0*/  @!P0 STG.E.U8 desc[UR24][R8.64+0x8], R87 ;  /* 0x0000085708008986 */ /* 0x000fe2000c101118 */
[----:B0-----:R-:W-:Y:S01]  /*54b0*/  F2FP.SATFINITE.E4M3.F32.PACK_AB_MERGE_C R15, RZ, R86, RZ ;  /* 0x00000056ff0f723e */ /* 0x001fe200048070ff */
[-C--:B------:R-:W-:Y:S01]  /*54c0*/  FMUL R73, R73, R5.reuse ;  /* 0x0000000549497220 */ /* 0x080fe20000400000 */
[----:B------:R-:W-:Y:S01]  /*54d0*/  ISETP.GE.AND P0, PT, R28, 0x1a, PT ;  /* 0x0000001a1c00780c */ /* 0x000fe20003f06270 */
[-C--:B------:R-:W-:Y:S01]  /*54e0*/  FMUL R72, R72, R5.reuse ;  /* 0x0000000548487220 */ /* 0x080fe20000400000 */
[----:B------:R-:W-:Y:S01]  /*54f0*/  ISETP.LT.OR P1, PT, R27, 0x9, !P1 ;  /* 0x000000091b00780c */ /* 0x000fe20004f21670 */
[----:B------:R0:W-:Y:S01]  /*5500*/  @!P2 STG.E.U8 desc[UR24][R8.64+0x9], R15 ;  /* 0x0000090f0800a986 */ /* 0x0001e2000c101118 */
[----:B------:R-:W-:Y:S01]  /*5510*/  ISETP.GE.AND P2, PT, R28, 0x19, PT ;  /* 0x000000191c00780c */ /* 0x000fe20003f46270 */
[-C--:B------:R-:W-:Y:S01]  /*5520*/  FMUL R71, R71, R5.reuse ;  /* 0x0000000547477220 */ /* 0x080fe20000400000 */
[----:B-1----:R-:W-:Y:S01]  /*5530*/  F2FP.SATFINITE.E4M3.F32.PACK_AB_MERGE_C R25, RZ, R84, RZ ;  /* 0x00000054ff19723e */ /* 0x002fe200048070ff */
[----:B------:R-:W-:Y:S01]  /*5540*/  @!P5 STG.E.U8 desc[UR24][R6.64+0x10], R83 ;  /* 0x000010530600d986 */ /* 0x000fe2000c101118 */
[----:B------:R-:W-:Y:S01]  /*5550*/  ISETP.LT.OR P5, PT, R27, 0x1, !P0 ;  /* 0x000000011b00780c */ /* 0x000fe200047a1670 */
[----:B------:R-:W-:Y:S01]  /*5560*/  FMUL R70, R70, R5 ;  /* 0x0000000546467220 */ /* 0x000fe20000400000 */
[----:B------:R-:W-:Y:S01]  /*5570*/  F2FP.SATFINITE.E4M3.F32.PACK_AB_MERGE_C R79, RZ, R79, RZ ;  /* 0x0000004fff4f723e */ /* 0x000fe200048070ff */
[----:B------:R1:W-:Y:S01]  /*5580*/  @!P6 STG.E.U8 desc[UR24][R6.64+0x11], R25 ;  /* 0x000011190600e986 */ /* 0x0003e2000c101118 */
[----:B------:R-:W-:Y:S01]  /*5590*/  F2FP.SATFINITE.E4M3.F32.PACK_AB_MERGE_C R77, RZ, R77, RZ ;  /* 0x0000004dff4d723e */ /* 0x000fe200048070ff */
[-C--:B------:R-:W-:Y:S01]  /*55a0*/  FMUL R69, R69, R5.reuse ;  /* 0x0000000545457220 */ /* 0x080fe20000400000 */
[C---:B------:R-:W-:Y:S01]  /*55b0*/  ISETP.LT.OR P0, PT, R27.reuse, 0x9, !P0 ;  /* 0x000000091b00780c */ /* 0x040fe20004701670 */
[----:B------:R-:W-:Y:S01]  /*55c0*/  @!P4 STG.E.U8 desc[UR24][R8.64+0x10], R81 ;  /* 0x000010510800c986 */ /* 0x000fe2000c101118 */
[C---:B------:R-:W-:Y:S01]  /*55d0*/  ISETP.LT.OR P4, PT, R27.reuse, 0x1, !P2 ;  /* 0x000000011b00780c */ /* 0x040fe20005781670 */
[-C--:B------:R-:W-:Y:S01]  /*55e0*/  FMUL R68, R68, R5.reuse ;  /* 0x0000000544447220 */ /* 0x080fe20000400000 */
[----:B------:R-:W-:Y:S01]  /*55f0*/  ISETP.LT.OR P2, PT, R27, 0x9, !P2 ;  /* 0x000000091b00780c */ /* 0x000fe20005741670 */
[-C--:B------:R-:W-:Y:S01]  /*5600*/  FMUL R67, R67, R5.reuse ;  /* 0x0000000543437220 */ /* 0x080fe20000400000 */
[----:B0-----:R-:W-:Y:S01]  /*5610*/  F2FP.SATFINITE.E4M3.F32.PACK_AB_MERGE_C R15, RZ, R82, RZ ;  /* 0x00000052ff0f723e */ /* 0x001fe200048070ff */
[-C--:B------:R-:W-:Y:S01]  /*5620*/  FMUL R65, R65, R5.reuse ;  /* 0x0000000541417220 */ /* 0x080fe20000400000 */
[----:B------:R-:W-:Y:S01]  /*5630*/  F2FP.SATFINITE.E4M3.F32.PACK_AB_MERGE_C R29, RZ, R78, RZ ;  /* 0x0000004eff1d723e */ /* 0x000fe200048070ff */
[-C--:B------:R-:W-:Y:S01]  /*5640*/  FMUL R66, R66, R5.reuse ;  /* 0x0000000542427220 */ /* 0x080fe20000400000 */
[----:B-1----:R-:W-:Y:S01]  /*5650*/  F2FP.SATFINITE.E4M3.F32.PACK_AB_MERGE_C R25, RZ, R80, RZ ;  /* 0x00000050ff19723e */ /* 0x002fe200048070ff */
[----:B------:R0:W-:Y:S01]  /*5660*/  @!P1 STG.E.U8 desc[UR24][R8.64+0x11], R15 ;  /* 0x0000110f08009986 */ /* 0x0001e2000c101118 */
[----:B------:R-:W-:Y:S01]  /*5670*/  ISETP.GE.AND P1, PT, R28, 0x21, PT ;  /* 0x000000211c00780c */ /* 0x000fe20003f26270 */
[----:B------:R-:W-:Y:S01]  /*5680*/  FMUL R64, R64, R5 ;  /* 0x0000000540407220 */ /* 0x000fe20000400000 */
[----:B------:R-:W-:Y:S01]  /*5690*/  F2FP.SATFINITE.E4M3.F32.PACK_AB_MERGE_C R75, RZ, R75, RZ ;  /* 0x0000004bff4b723e */ /* 0x000fe200048070ff */
[----:B------:R-:W-:Y:S01]  /*56a0*/  @!P4 STG.E.U8 desc[UR24][R6.64+0x18], R79 ;  /* 0x0000184f0600c986 */ /* 0x000fe2000c101118 */
[----:B------:R-:W-:Y:S01]  /*56b0*/  ISETP.LT.OR P4, PT, R27, 0x1, !P1 ;  /* 0x000000011b00780c */ /* 0x000fe20004f81670 */
[----:B------:R-:W-:Y:S01]  /*56c0*/  FMUL R23, R23, R5 ;  /* 0x0000000517177220 */ /* 0x000fe20000400000 */
[----:B------:R-:W-:Y:S01]  /*56d0*/  ISETP.LT.OR P1, PT, R27, 0x9, !P1 ;  /* 0x000000091b00780c */ /* 0x000fe20004f21670 */
[----:B------:R1:W-:Y:S01]  /*56e0*/  @!P5 STG.E.U8 desc[UR24][R6.64+0x19], R25 ;  /* 0x000019190600d986 */ /* 0x0003e2000c101118 */
[----:B------:R-:W-:Y:S01]  /*56f0*/  F2FP.SATFINITE.E4M3.F32.PACK_AB_MERGE_C R73, RZ, R73, RZ ;  /* 0x00000049ff49723e */ /* 0x000fe200048070ff */
[----:B------:R-:W-:Y:S01]  /*5700*/  FMUL R21, R21, R5 ;  /* 0x0000000515157220 */ /* 0x000fe20000400000 */
[----:B------:R-:W-:Y:S01]  /*5710*/  F2FP.SATFINITE.E4M3.F32.PACK_AB_MERGE_C R71, RZ, R71, RZ ;  /* 0x00000047ff47723e */ /* 0x000fe200048070ff */
[----:B------:R-:W-:Y:S01]  /*5720*/  @!P2 STG.E.U8 desc[UR24][R8.64+0x18], R77 ;  /* 0x0000184d0800a986 */ /* 0x000fe2000c101118 */
[----:B------:R-:W-:Y:S01]  /*5730*/  ISETP.GE.AND P2, PT, R28, 0x22, PT ;  /* 0x000000221c00780c */ /* 0x000fe20003f46270 */
[-C--:B------:R-:W-:Y:S01]  /*5740*/  FMUL R22, R22, R5.reuse ;  /* 0x0000000516167220 */ /* 0x080fe20000400000 */
[----:B0-----:R-:W-:Y:S01]  /*5750*/  F2FP.SATFINITE.E4M3.F32.PACK_AB_MERGE_C R15, RZ, R76, RZ ;  /* 0x0000004cff0f723e */ /* 0x001fe200048070ff */
[----:B------:R0:W-:Y:S01]  /*5760*/  @!P0 STG.E.U8 desc[UR24][R8.64+0x19], R29 ;  /* 0x0000191d08008986 */ /* 0x0001e2000c101118 */
[----:B------:R-:W-:Y:S01]  /*5770*/  ISETP.LT.OR P5, PT, R27, 0x1, !P2 ;  /* 0x000000011b00780c */ /* 0x000fe200057a1670 */
[-C--:B------:R-:W-:Y:S01]  /*5780*/  FMUL R19, R19, R5.reuse ;  /* 0x0000000513137220 */ /* 0x080fe20000400000 */
[----:B------:R-:W-:Y:S01]  /*5790*/  ISETP.LT.OR P2, PT, R27, 0x9, !P2 ;  /* 0x000000091b00780c */ /* 0x000fe20005741670 */
[----:B------:R-:W-:Y:S01]  /*57a0*/  @!P4 STG.E.U8 desc[UR24][R6.64+0x20], R75 ;  /* 0x0000204b0600c986 */ /* 0x000fe2000c101118 */
[----:B-1----:R-:W-:Y:S01]  /*57b0*/  F2FP.SATFINITE.E4M3.F32.PACK_AB_MERGE_C R25, RZ, R74, RZ ;  /* 0x0000004aff19723e */ /* 0x002fe200048070ff */
[-C--:B------:R-:W-:Y:S01]  /*57c0*/  FMUL R20, R20, R5.reuse ;  /* 0x0000000514147220 */ /* 0x080fe20000400000 */
[C---:B------:R-:W-:Y:S01]  /*57d0*/  ISETP.GE.AND P4, PT, R28.reuse, 0x2a, PT ;  /* 0x0000002a1c00780c */ /* 0x040fe20003f86270 */
[-C--:B------:R-:W-:Y:S01]  /*57e0*/  FMUL R17, R17, R5.reuse ;  /* 0x0000000511117220 */ /* 0x080fe20000400000 */
[----:B------:R-:W-:Y:S01]  /*57f0*/  ISETP.GE.AND P0, PT, R28, 0x29, PT ;  /* 0x000000291c00780c */ /* 0x000fe20003f06270 */
[----:B------:R-:W-:Y:S01]  /*5800*/  FMUL R18, R18, R5 ;  /* 0x0000000512127220 */ /* 0x000fe20000400000 */
[----:B------:R-:W-:Y:S01]  /*5810*/  F2FP.SATFINITE.E4M3.F32.PACK_AB_MERGE_C R69, RZ, R69, RZ ;  /* 0x00000045ff45723e */ /* 0x000fe200048070ff */
[-C--:B------:R-:W-:Y:S01]  /*5820*/  FMUL R13, R13, R5.reuse ;  /* 0x000000050d0d7220 */ /* 0x080fe20000400000 */
[C---:B------:R-:W-:Y:S01]  /*5830*/  ISETP.LT.OR P6, PT, R27.reuse, 0x1, !P0 ;  /* 0x000000011b00780c */ /* 0x040fe200047c1670 */
[----:B------:R1:W-:Y:S01]  /*5840*/  @!P5 STG.E.U8 desc[UR24][R6.64+0x21], R15 ;  /* 0x0000210f0600d986 */ /* 0x0003e2000c101118 */
[C---:B------:R-:W-:Y:S01]  /*5850*/  ISETP.LT.OR P5, PT, R27.reuse, 0x9, !P4 ;  /* 0x000000091b00780c */ /* 0x040fe200067a1670 */
[-C--:B------:R-:W-:Y:S01]  /*5860*/  FMUL R16, R16, R5.reuse ;  /* 0x0000000510107220 */ /* 0x080fe20000400000 */
[C---:B------:R-:W-:Y:S01]  /*5870*/  ISETP.LT.OR P0, PT, R27.reuse, 0x9, !P0 ;  /* 0x000000091b00780c */ /* 0x040fe20004701670 */
[----:B------:R2:W-:Y:S01]  /*5880*/  @!P2 STG.E.U8 desc[UR24][R8.64+0x21], R25 ;  /* 0x000021190800a986 */ /* 0x0005e2000c101118 */
[----:B------:R-:W-:Y:S01]  /*5890*/  ISETP.LT.OR P2, PT, R27, 0x1, !P4 ;  /* 0x000000011b00780c */ /* 0x000fe20006741670 */
[-C--:B------:R-:W-:Y:S01]  /*58a0*/  FMUL R11, R11, R5.reuse ;  /* 0x000000050b0b7220 */ /* 0x080fe20000400000 */
[C---:B------:R-:W-:Y:S01]  /*58b0*/  ISETP.GE.AND P4, PT, R28.reuse, 0x32, PT ;  /* 0x000000321c00780c */ /* 0x040fe20003f86270 */
[----:B------:R-:W-:Y:S01]  /*58c0*/  @!P1 STG.E.U8 desc[UR24][R8.64+0x20], R73 ;  /* 0x0000204908009986 */ /* 0x000fe2000c101118 */
[----:B------:R-:W-:Y:S01]  /*58d0*/  ISETP.GE.AND P1, PT, R28, 0x31, PT ;  /* 0x000000311c00780c */ /* 0x000fe20003f26270 */
[----:B------:R-:W-:Y:S01]  /*58e0*/  FMUL R12, R12, R5 ;  /* 0x000000050c0c7220 */ /* 0x000fe20000400000 */
[----:B0-----:R-:W-:Y:S01]  /*58f0*/  F2FP.SATFINITE.E4M3.F32.PACK_AB_MERGE_C R29, RZ, R68, RZ ;  /* 0x00000044ff1d723e */ /* 0x001fe200048070ff */
[----:B------:R-:W-:Y:S01]  /*5900*/  @!P6 STG.E.U8 desc[UR24][R6.64+0x28], R71 ;  /* 0x000028470600e986 */ /* 0x000fe2000c101118 */
[----:B-1----:R-:W-:-:S02]  /*5910*/  F2FP.SATFINITE.E4M3.F32.PACK_AB_MERGE_C R15, RZ, R72, RZ ;  /* 0x00000048ff0f723e */ /* 0x002fc400048070ff */
[C---:B------:R-:W-:Y:S02]  /*5920*/  ISETP.LT.OR P6, PT, R27.reuse, 0x1, !P1 ;  /* 0x000000011b00780c */ /* 0x040fe40004fc1670 */
[----:B--2---:R-:W-:Y:S01]  /*5930*/  F2FP.SATFINITE.E4M3.F32.PACK_AB_MERGE_C R25, RZ, R70, RZ ;  /* 0x00000046ff19723e */ /* 0x004fe200048070ff */
[----:B------:R0:W-:Y:S01]  /*5940*/  @!P2 STG.E.U8 desc[UR24][R6.64+0x29], R15 ;  /* 0x0000290f0600a986 */ /* 0x0001e2000c101118 */
[C---:B------:R-:W-:Y:S02]  /*5950*/  ISETP.LT.OR P2, PT, R27.reuse, 0x1, !P4 ;  /* 0x000000011b00780c */ /* 0x040fe40006741670 */
[----:B------:R-:W-:Y:S01]  /*5960*/  F2FP.SATFINITE.E4M3.F32.PACK_AB_MERGE_C R67, RZ, R67, RZ ;  /* 0x00000043ff43723e */ /* 0x000fe200048070ff */
[----:B------:R1:W-:Y:S01]  /*5970*/  @!P5 STG.E.U8 desc[UR24][R8.64+0x29], R25 ;  /* 0x000029190800d986 */ /* 0x0003e2000c101118 */
[C---:B------:R-:W-:Y:S02]  /*5980*/  ISETP.LT.OR P5, PT, R27.reuse, 0x9, !P4 ;  /* 0x000000091b00780c */ /* 0x040fe400067a1670 */
[----:B------:R-:W-:Y:S01]  /*5990*/  ISETP.GE.AND P4, PT, R28, 0x3a, PT ;  /* 0x0000003a1c00780c */ /* 0x000fe20003f86270 */
[----:B------:R-:W-:Y:S01]  /*59a0*/  @!P0 STG.E.U8 desc[UR24][R8.64+0x28], R69 ;  /* 0x0000284508008986 */ /* 0x000fe2000c101118 */
[----:B------:R-:W-:-:S02]  /*59b0*/  ISETP.LT.OR P1, PT, R27, 0x9, !P1 ;  /* 0x000000091b00780c */ /* 0x000fc40004f21670 */
[----:B------:R-:W-:Y:S01]  /*59c0*/  ISETP.GE.AND P0, PT, R28, 0x39, PT ;  /* 0x000000391c00780c */ /* 0x000fe20003f06270 */
[----:B------:R-:W-:Y:S01]  /*59d0*/  @!P6 STG.E.U8 desc[UR24][R6.64+0x30], R67 ;  /* 0x000030430600e986 */ /* 0x000fe2000c101118 */
[----:B------:R-:W-:Y:S02]  /*59e0*/  F2FP.SATFINITE.E4M3.F32.PACK_AB_MERGE_C R65, RZ, R65, RZ ;  /* 0x00000041ff41723e */ /* 0x000fe400048070ff */
[C---:B------:R-:W-:Y:S01]  /*59f0*/  ISETP.LT.OR P6, PT, R27.reuse, 0x1, !P0 ;  /* 0x000000011b00780c */ /* 0x040fe200047c1670 */
[----:B------:R-:W-:Y:S01]  /*5a00*/  @!P2 STG.E.U8 desc[UR24][R6.64+0x31], R29 ;  /* 0x0000311d0600a986 */ /* 0x000fe2000c101118 */
[----:B------:R-:W-:Y:S02]  /*5a10*/  ISETP.LT.OR P2, PT, R27, 0x1, !P4 ;  /* 0x000000011b00780c */ /* 0x000fe40006741670 */
[----:B0-----:R-:W-:Y:S02]  /*5a20*/  F2FP.SATFINITE.E4M3.F32.PACK_AB_MERGE_C R15, RZ, R66, RZ ;  /* 0x00000042ff0f723e */ /* 0x001fe400048070ff */
[----:B-1----:R-:W-:Y:S01]  /*5a30*/  F2FP.SATFINITE.E4M3.F32.PACK_AB_MERGE_C R25, RZ, R64, RZ ;  /* 0x00000040ff19723e */ /* 0x002fe200048070ff */
[----:B------:R-:W-:Y:S01]  /*5a40*/  @!P1 STG.E.U8 desc[UR24][R8.64+0x30], R65 ;  /* 0x0000304108009986 */ /* 0x000fe2000c101118 */
[----:B------:R-:W-:-:S02]  /*5a50*/  F2FP.SATFINITE.E4M3.F32.PACK_AB_MERGE_C R23, RZ, R23, RZ ;  /* 0x00000017ff17723e */ /* 0x000fc400048070ff */
[C---:B------:R-:W-:Y:S01]  /*5a60*/  ISETP.LT.OR P1, PT, R27.reuse, 0x9, !P0 ;  /* 0x000000091b00780c */ /* 0x040fe20004721670 */
[----:B------:R0:W-:Y:S01]  /*5a70*/  @!P5 STG.E.U8 desc[UR24][R8.64+0x31], R15 ;  /* 0x0000310f0800d986 */ /* 0x0001e2000c101118 */
[C---:B------:R-:W-:Y:S02]  /*5a80*/  ISETP.LT.OR P4, PT, R27.reuse, 0x9, !P4 ;  /* 0x000000091b00780c */ /* 0x040fe40006781670 */
[C---:B------:R-:W-:Y:S01]  /*5a90*/  ISETP.GE.AND P0, PT, R28.reuse, 0x42, PT ;  /* 0x000000421c00780c */ /* 0x040fe20003f06270 */
[----:B------:R-:W-:Y:S01]  /*5aa0*/  @!P2 STG.E.U8 desc[UR24][R6.64+0x39], R25 ;  /* 0x000039190600a986 */ /* 0x000fe2000c101118 */
[----:B------:R-:W-:Y:S02]  /*5ab0*/  ISETP.GE.AND P2, PT, R28, 0x41, PT ;  /* 0x000000411c00780c */ /* 0x000fe40003f46270 */
[----:B------:R-:W-:Y:S01]  /*5ac0*/  F2FP.SATFINITE.E4M3.F32.PACK_AB_MERGE_C R21, RZ, R21, RZ ;  /* 0x00000015ff15723e */ /* 0x000fe200048070ff */
[----:B------:R1:W-:Y:S01]  /*5ad0*/  @!P6 STG.E.U8 desc[UR24][R6.64+0x38], R23 ;  /* 0x000038170600e986 */ /* 0x0003e2000c101118 */
[----:B------:R-:W-:-:S02]  /*5ae0*/  ISETP.LT.OR P5, PT, R27, 0x1, !P2 ;  /* 0x000000011b00780c */ /* 0x000fc400057a1670 */
[C---:B------:R-:W-:Y:S01]  /*5af0*/  ISETP.LT.OR P6, PT, R27.reuse, 0x1, !P0 ;  /* 0x000000011b00780c */ /* 0x040fe200047c1670 */
[----:B------:R-:W-:Y:S01]  /*5b00*/  @!P1 STG.E.U8 desc[UR24][R8.64+0x38], R21 ;  /* 0x0000381508009986 */ /* 0x000fe2000c101118 */
[----:B0-----:R-:W-:Y:S02]  /*5b10*/  F2FP.SATFINITE.E4M3.F32.PACK_AB_MERGE_C R15, RZ, R22, RZ ;  /* 0x00000016ff0f723e */ /* 0x001fe400048070ff */
[----:B------:R-:W-:Y:S02]  /*5b20*/  F2FP.SATFINITE.E4M3.F32.PACK_AB_MERGE_C R19, RZ, R19, RZ ;  /* 0x00000013ff13723e */ /* 0x000fe400048070ff */
[----:B------:R-:W-:Y:S01]  /*5b30*/  ISETP.LT.OR P1, PT, R27, 0x9, !P2 ;  /* 0x000000091b00780c */ /* 0x000fe20005721670 */
[----:B------:R0:W-:Y:S01]  /*5b40*/  @!P4 STG.E.U8 desc[UR24][R8.64+0x39], R15 ;  /* 0x0000390f0800c986 */ /* 0x0001e2000c101118 */
[C---:B------:R-:W-:Y:S02]  /*5b50*/  ISETP.GE.AND P4, PT, R28.reuse, 0x49, PT ;  /* 0x000000491c00780c */ /* 0x040fe40003f86270 */
[----:B-1----:R-:W-:Y:S01]  /*5b60*/  F2FP.SATFINITE.E4M3.F32.PACK_AB_MERGE_C R23, RZ, R20, RZ ;  /* 0x00000014ff17723e */ /* 0x002fe200048070ff */
[----:B------:R1:W-:Y:S01]  /*5b70*/  @!P5 STG.E.U8 desc[UR24][R6.64+0x40], R19 ;  /* 0x000040130600d986 */ /* 0x0003e2000c101118 */
[----:B------:R-:W-:-:S02]  /*5b80*/  ISETP.GE.AND P2, PT, R28, 0x4a, PT ;  /* 0x0000004a1c00780c */ /* 0x000fc40003f46270 */
[C---:B------:R-:W-:Y:S01]  /*5b90*/  ISETP.LT.OR P0, PT, R27.reuse, 0x9, !P0 ;  /* 0x000000091b00780c */ /* 0x040fe20004701670 */
[----:B------:R2:W-:Y:S01]  /*5ba0*/  @!P6 STG.E.U8 desc[UR24][R6.64+0x41], R23 ;  /* 0x000041170600e986 */ /* 0x0005e2000c101118 */
[C---:B------:R-:W-:Y:S02]  /*5bb0*/  ISETP.LT.OR P5, PT, R27.reuse, 0x1, !P4 ;  /* 0x000000011b00780c */ /* 0x040fe400067a1670 */
[C---:B------:R-:W-:Y:S02]  /*5bc0*/  ISETP.LT.OR P6, PT, R27.reuse, 0x1, !P2 ;  /* 0x000000011b00780c */ /* 0x040fe400057c1670 */
[C---:B------:R-:W-:Y:S02]  /*5bd0*/  ISETP.LT.OR P4, PT, R27.reuse, 0x9, !P4 ;  /* 0x000000091b00780c */ /* 0x040fe40006781670 */
[----:B------:R-:W-:Y:S02]  /*5be0*/  ISETP.LT.OR P2, PT, R27, 0x9, !P2 ;  /* 0x000000091b00780c */ /* 0x000fe40005741670 */
[----:B------:R-:W-:-:S02]  /*5bf0*/  F2FP.SATFINITE.E4M3.F32.PACK_AB_MERGE_C R17, RZ, R17, RZ ;  /* 0x00000011ff11723e */ /* 0x000fc400048070ff */
[----:B0-----:R-:W-:Y:S02]  /*5c00*/  F2FP.SATFINITE.E4M3.F32.PACK_AB_MERGE_C R15, RZ, R18, RZ ;  /* 0x00000012ff0f723e */ /* 0x001fe400048070ff */
[----:B------:R-:W-:Y:S01]  /*5c10*/  F2FP.SATFINITE.E4M3.F32.PACK_AB_MERGE_C R13, RZ, R13, RZ ;  /* 0x0000000dff0d723e */ /* 0x000fe200048070ff */
[----:B------:R2:W-:Y:S01]  /*5c20*/  @!P1 STG.E.U8 desc[UR24][R8.64+0x40], R17 ;  /* 0x0000401108009986 */ /* 0x0005e2000c101118 */
[----:B-1----:R-:W-:Y:S02]  /*5c30*/  F2FP.SATFINITE.E4M3.F32.PACK_AB_MERGE_C R19, RZ, R16, RZ ;  /* 0x00000010ff13723e */ /* 0x002fe400048070ff */
[----:B------:R-:W-:Y:S01]  /*5c40*/  F2FP.SATFINITE.E4M3.F32.PACK_AB_MERGE_C R11, RZ, R11, RZ ;  /* 0x0000000bff0b723e */ /* 0x000fe200048070ff */
[----:B------:R2:W-:Y:S01]  /*5c50*/  @!P0 STG.E.U8 desc[UR24][R8.64+0x41], R15 ;  /* 0x0000410f08008986 */ /* 0x0005e2000c101118 */
[----:B------:R-:W-:-:S03]  /*5c60*/  F2FP.SATFINITE.E4M3.F32.PACK_AB_MERGE_C R21, RZ, R12, RZ ;  /* 0x0000000cff15723e */ /* 0x000fc600048070ff */
[----:B------:R2:W-:Y:S04]  /*5c70*/  @!P5 STG.E.U8 desc[UR24][R6.64+0x48], R13 ;  /* 0x0000480d0600d986 */ /* 0x0005e8000c101118 */
[----:B------:R2:W-:Y:S04]  /*5c80*/  @!P6 STG.E.U8 desc[UR24][R6.64+0x49], R19 ;  /* 0x000049130600e986 */ /* 0x0005e8000c101118 */
[----:B------:R2:W-:Y:S04]  /*5c90*/  @!P4 STG.E.U8 desc[UR24][R8.64+0x48], R11 ;  /* 0x0000480b0800c986 */ /* 0x0005e8000c101118 */
[----:B------:R2:W-:Y:S02]  /*5ca0*/  @!P2 STG.E.U8 desc[UR24][R8.64+0x49], R21 ;  /* 0x000049150800a986 */ /* 0x0005e4000c101118 */
.L_x_114:
[----:B------:R-:W-:Y:S05]  /*5cb0*/  BSYNC B0 ;  /* 0x0000000000007941 */ /* 0x000fea0003800000 */
.L_x_32:
[----:B------:R-:W-:Y:S01]  /*5cc0*/  ULDC UR6, c[0x0][0xc] ;  /* 0x0000030000067ab9 */ /* 0x000fe20000000800 */
[----:B------:R-:W-:Y:S01]  /*5cd0*/  ULDC UR7, c[0x0][0x10] ;  /* 0x0000040000077ab9 */ /* 0x000fe20000000800 */
[----:B0-2---:R-:W0:Y:S01]  /*5ce0*/  LDC R7, c[0x0][0x14] ;  /* 0x00000500ff077b82 */ /* 0x005e220000000800 */
[----:B------:R-:W-:Y:S01]  /*5cf0*/  UIMAD.WIDE.U32 UR6, UR6, UR7, URZ ;  /* 0x00000007060672a5 */ /* 0x000fe2000f8e003f */
[----:B-----5:R-:W-:Y:S01]  /*5d00*/  PRMT R6, RZ, 0x7610, R6 ;  /* 0x00007610ff067816 */ /* 0x020fe20000000006 */
[----:B------:R-:W-:Y:S02]  /*5d10*/  IMAD.MOV.U32 R85, RZ, RZ, -0x1 ;  /* 0xffffffffff557424 */ /* 0x000fe400078e00ff */
[----:B------:R-:W-:Y:S02]  /*5d20*/  IMAD.MOV.U32 R14, RZ, RZ, -0x1 ;  /* 0xffffffffff0e7424 */ /* 0x000fe400078e00ff */
[----:B0-----:R-:W-:-:S04]  /*5d30*/  IMAD.WIDE.U32 R2, R7, UR6, R2 ;  /* 0x0000000607027c25 */ /* 0x001fc8000f8e0002 */
[----:B------:R-:W-:Y:S01]  /*5d40*/  IMAD R7, R7, UR7, RZ ;  /* 0x0000000707077c24 */ /* 0x000fe2000f8e02ff */
[----:B------:R-:W-:Y:S02]  /*5d50*/  ULDC.64 UR6, c[0x0][0x650] ;  /* 0x0001940000067ab9 */ /* 0x000fe40000000a00 */
[----:B------:R-:W-:Y:S01]  /*5d60*/  ISETP.GE.U32.AND P0, PT, R2, UR6, PT ;  /* 0x0000000602007c0c */ /* 0x000fe2000bf06070 */
[----:B------:R-:W-:-:S05]  /*5d70*/  IMAD.IADD R3, R3, 0x1, R7 ;  /* 0x0000000103037824 */ /* 0x000fca00078e0207 */
[----:B------:R-:W-:-:S13]  /*5d80*/  ISETP.GE.U32.AND.EX P0, PT, R3, UR7, PT, P0 ;  /* 0x0000000703007c0c */ /* 0x000fda000bf06100 */
[----:B------:R-:W-:Y:S05]  /*5d90*/  @P0 BRA `(.L_x_115) ;  /* 0x0000000400640947 */ /* 0x000fea0003800000 */
[----:B------:R-:W0:Y:S01]  /*5da0*/  S2R R20, SR_CTAID.X ;  /* 0x0000000000147919 */ /* 0x000e220000002500 */
[----:B------:R-:W2:Y:S01]  /*5db0*/  LDC.64 R14, c[0x0][0x628] ;  /* 0x00018a00ff0e7b82 */ /* 0x000ea20000000a00 */
[----:B------:R-:W-:Y:S01]  /*5dc0*/  ULDC UR6, c[0x0][0x150] ;  /* 0x0000540000067ab9 */ /* 0x000fe20000000800 */
[----:B------:R-:W-:Y:S01]  /*5dd0*/  IMAD.MOV.U32 R12, RZ, RZ, R2 ;  /* 0x000000ffff0c7224 */ /* 0x000fe200078e0002 */
[----:B------:R-:W0:Y:S01]  /*5de0*/  S2R R22, SR_CTAID.Y ;  /* 0x0000000000167919 */ /* 0x000e220000002600 */
[----:B------:R-:W-:-:S04]  /*5df0*/  IMAD.MOV.U32 R13, RZ, RZ, R3 ;  /* 0x000000ffff0d7224 */ /* 0x000fc800078e0003 */
[----:B------:R-:W1:Y:S08]  /*5e00*/  LDC R23, c[0x0][0x144] ;  /* 0x00005100ff177b82 */ /* 0x000e700000000800 */
[----:B------:R-:W1:Y:S08]  /*5e10*/  LDC R16, c[0x0][0x630] ;  /* 0x00018c00ff107b82 */ /* 0x000e700000000800 */
[----:B------:R-:W1:Y:S01]  /*5e20*/  LDC.64 R18, c[0x0][0x620] ;  /* 0x00018800ff127b82 */ /* 0x000e620000000a00 */
[----:B--2---:R-:W-:-:S04]  /*5e30*/  ISETP.NE.U32.AND P0, PT, R14, RZ, PT ;  /* 0x000000ff0e00720c */ /* 0x004fc80003f05070 */
[----:B------:R-:W-:Y:S02]  /*5e40*/  ISETP.NE.AND.EX P0, PT, R15, RZ, PT, P0 ;  /* 0x000000ff0f00720c */ /* 0x000fe40003f05300 */
[----:B0-----:R-:W-:-:S05]  /*5e50*/  I2FP.F32.U32 R6, R20 ;  /* 0x0000001400067245 */ /* 0x001fca0000201000 */
[----:B------:R-:W-:-:S04]  /*5e60*/  FMUL R6, R6, UR6 ;  /* 0x0000000606067c20 */ /* 0x000fc80008400000 */
[----:B------:R0:W2:Y:S02]  /*5e70*/  F2I.U32.TRUNC.NTZ R21, R6 ;  /* 0x0000000600157305 */ /* 0x0000a4000020f000 */
[----:B------:R-:W-:Y:S05]  /*5e80*/  @!P0 BRA `(.L_x_116) ;  /* 0x0000000000288947 */ /* 0x000fea0003800000 */
[----:B------:R-:W5:Y:S02]  /*5e90*/  LDC R7, c[0x0][0x634] ;  /* 0x00018d00ff077b82 */ /* 0x000f640000000800 */
[----:B-----5:R-:W-:-:S05]  /*5ea0*/  IADD3 R11, P0, R2, R7, RZ ;  /* 0x00000007020b7210 */ /* 0x020fca0007f1e0ff */
[----:B------:R-:W-:-:S04]  /*5eb0*/  IMAD.X R17, RZ, RZ, R3, P0 ;  /* 0x000000ffff117224 */ /* 0x000fc800000e0603 */
[----:B0-----:R-:W-:-:S04]  /*5ec0*/  IMAD.WIDE.U32 R6, R17, R14, RZ ;  /* 0x0000000e11067225 */ /* 0x001fc800078e00ff */
[----:B-1----:R-:W-:-:S04]  /*5ed0*/  IMAD.WIDE.U32 R8, P0, R11, R15, R6 ;  /* 0x0000000f0b087225 */ /* 0x002fc80007800006 */
[----:B------:R-:W-:-:S04]  /*5ee0*/  IMAD.WIDE.U32 R6, R11, R14, RZ ;  /* 0x0000000e0b067225 */ /* 0x000fc800078e00ff */
[----:B------:R-:W-:Y:S01]  /*5ef0*/  IMAD.X R13, RZ, RZ, RZ, P0 ;  /* 0x000000ffff0d7224 */ /* 0x000fe200000e06ff */
[----:B------:R-:W-:Y:S01]  /*5f00*/  IADD3 RZ, P0, R7, R8, RZ ;  /* 0x0000000807ff7210 */ /* 0x000fe20007f1e0ff */
[----:B------:R-:W-:-:S04]  /*5f10*/  IMAD.MOV.U32 R12, RZ, RZ, R9 ;  /* 0x000000ffff0c7224 */ /* 0x000fc800078e0009 */
[----:B------:R-:W-:-:S08]  /*5f20*/  IMAD.WIDE.U32.X R12, R17, R15, R12, P0 ;  /* 0x0000000f110c7225 */ /* 0x000fd000000e040c */
.L_x_116:
[----:B------:R-:W5:Y:S01]  /*5f30*/  LDC.64 R28, c[0x0][0x640] ;  /* 0x00019000ff1c7b82 */ /* 0x000f620000000a00 */
[-C--:B-1----:R-:W-:Y:S01]  /*5f40*/  SHF.R.U64 R17, R12, R16.reuse, R13 ;  /* 0x000000100c117219 */ /* 0x082fe2000000120d */
[----:B--2---:R-:W-:Y:S01]  /*5f50*/  IMAD.MOV R21, RZ, RZ, -R21 ;  /* 0x000000ffff157224 */ /* 0x004fe200078e0a15 */
[----:B0-----:R-:W-:Y:S01]  /*5f60*/  SHF.R.U32.HI R6, RZ, R16, R13 ;  /* 0x00000010ff067219 */ /* 0x001fe2000001160d */
[----:B------:R-:W-:Y:S01]  /*5f70*/  ULDC UR6, c[0x0][0x154] ;  /* 0x0000550000067ab9 */ /* 0x000fe20000000800 */
[----:B------:R-:W-:Y:S01]  /*5f80*/  IADD3 R9, P0, RZ, -R17, RZ ;  /* 0x80000011ff097210 */ /* 0x000fe20007f1e0ff */
[----:B------:R-:W-:Y:S02]  /*5f90*/  IMAD R23, R23, R21, R20 ;  /* 0x0000001517177224 */ /* 0x000fe400078e0214 */
[----:B------:R-:W0:Y:S01]  /*5fa0*/  LDC R12, c[0x0][0x618] ;  /* 0x00018600ff0c7b82 */ /* 0x000e220000000800 */
[----:B------:R-:W-:Y:S02]  /*5fb0*/  IMAD.MOV.U32 R11, RZ, RZ, 0x1 ;  /* 0x00000001ff0b7424 */ /* 0x000fe400078e00ff */
[----:B------:R-:W-:-:S04]  /*5fc0*/  IMAD.X R7, RZ, RZ, ~R6, P0 ;  /* 0x000000ffff077224 */ /* 0x000fc800000e0e06 */
[-C--:B------:R-:W-:Y:S01]  /*5fd0*/  IMAD R8, R7, R18.reuse, RZ ;  /* 0x0000001207087224 */ /* 0x080fe200078e02ff */
[----:B---34-:R-:W1:Y:S01]  /*5fe0*/  LDC R24, c[0x0][0x608] ;  /* 0x00018200ff187b82 */ /* 0x018e620000000800 */
[----:B------:R-:W-:-:S04]  /*5ff0*/  IMAD.WIDE.U32 R6, R9, R18, R2 ;  /* 0x0000001209067225 */ /* 0x000fc800078e0002 */
[----:B------:R-:W-:Y:S01]  /*6000*/  IMAD R9, R9, R19, R8 ;  /* 0x0000001309097224 */ /* 0x000fe200078e0208 */
[----:B------:R-:W-:Y:S02]  /*6010*/  I2FP.F32.U32 R8, R22 ;  /* 0x0000001600087245 */ /* 0x000fe40000201000 */
[----:B------:R-:W2:Y:S01]  /*6020*/  LDC R26, c[0x0][0x658] ;  /* 0x00019600ff1a7b82 */ /* 0x000ea20000000800 */
[----:B------:R-:W-:Y:S01]  /*6030*/  IMAD.IADD R7, R7, 0x1, R9 ;  /* 0x0000000107077824 */ /* 0x000fe200078e0209 */
[----:B-----5:R-:W-:Y:S01]  /*6040*/  ISETP.NE.U32.AND P0, PT, R28, RZ, PT ;  /* 0x000000ff1c00720c */ /* 0x020fe20003f05070 */
[----:B------:R-:W-:Y:S01]  /*6050*/  FMUL R8, R8, UR6 ;  /* 0x0000000608087c20 */ /* 0x000fe20008400000 */
[----:B------:R-:W-:Y:S02]  /*6060*/  IMAD.MOV.U32 R9, RZ, RZ, -0x1 ;  /* 0xffffffffff097424 */ /* 0x000fe400078e00ff */
[----:B------:R-:W-:Y:S01]  /*6070*/  ISETP.NE.AND.EX P0, PT, R29, RZ, PT, P0 ;  /* 0x000000ff1d00720c */ /* 0x000fe20003f05300 */
[----:B------:R3:W4:Y:S01]  /*6080*/  F2I.U32.TRUNC.NTZ R19, R8 ;  /* 0x0000000800137305 */ /* 0x000722000020f000 */
[----:B------:R-:W3:Y:S01]  /*6090*/  LDC R21, c[0x0][0x148] ;  /* 0x00005200ff157b82 */ /* 0x000ee20000000800 */
[----:B0-----:R-:W-:-:S02]  /*60a0*/  SHF.R.U64 R16, R6, R12, R7 ;  /* 0x0000000c06107219 */ /* 0x001fc40000001207 */
[----:B------:R-:W-:-:S05]  /*60b0*/  SHF.R.U32.HI R7, RZ, R12, R7 ;  /* 0x0000000cff077219 */ /* 0x000fca0000011607 */
[----:B------:R-:W0:Y:S01]  /*60c0*/  LDC R20, c[0x0][0x600] ;  /* 0x00018000ff147b82 */ /* 0x000e220000000800 */
[-CC-:B-1----:R-:W-:Y:S02]  /*60d0*/  SHF.R.U64 R14, R16, R24.reuse, R7.reuse ;  /* 0x00000018100e7219 */ /* 0x182fe40000001207 */
[----:B------:R-:W-:-:S05]  /*60e0*/  SHF.R.U32.HI R7, RZ, R24, R7 ;  /* 0x00000018ff077219 */ /* 0x000fca0000011607 */
[----:B------:R-:W1:Y:S01]  /*60f0*/  LDC R27, c[0x0][0x648] ;  /* 0x00019200ff1b7b82 */ /* 0x000e620000000800 */
[-CC-:B--2---:R-:W-:Y:S02]  /*6100*/  SHF.R.U64 R18, R14, R26.reuse, R7.reuse ;  /* 0x0000001a0e127219 */ /* 0x184fe40000001207 */
[-C--:B------:R-:W-:Y:S02]  /*6110*/  SHF.L.U32 R9, R9, R26.reuse, RZ ;  /* 0x0000001a09097219 */ /* 0x080fe400000006ff */
[-C--:B------:R-:W-:Y:S01]  /*6120*/  SHF.R.U32.HI R7, RZ, R26.reuse, R7 ;  /* 0x0000001aff077219 */ /* 0x080fe20000011607 */
[----:B------:R-:W-:Y:S01]  /*6130*/  IMAD.MOV.U32 R6, RZ, RZ, R18 ;  /* 0x000000ffff067224 */ /* 0x000fe200078e0012 */
[----:B------:R-:W-:Y:S01]  /*6140*/  SHF.L.U32 R26, R11, R26, RZ ;  /* 0x0000001a0b1a7219 */ /* 0x000fe200000006ff */
[----:B------:R-:W2:Y:S01]  /*6150*/  LDC R30, c[0x0][0x638] ;  /* 0x00018e00ff1e7b82 */ /* 0x000ea20000000800 */
[----:B------:R-:W-:-:S07]  /*6160*/  LOP3.LUT R25, RZ, R9, RZ, 0x33, !PT ;  /* 0x00000009ff197212 */ /* 0x000fce00078e33ff */
[----:B------:R-:W0:Y:S01]  /*6170*/  LDC R31, c[0x0][0x610] ;  /* 0x00018400ff1f7b82 */ /* 0x000e220000000800 */
[----:B----4-:R-:W-:Y:S05]  /*6180*/  @!P0 BRA `(.L_x_117) ;  /* 0x0000000000288947 */ /* 0x010fea0003800000 */
[----:B------:R-:W4:Y:S02]  /*6190*/  LDC R11, c[0x0][0x64c] ;  /* 0x00019300ff0b7b82 */ /* 0x000f240000000800 */
[----:B----4-:R-:W-:-:S05]  /*61a0*/  IADD3 R11, P0, R18, R11, RZ ;  /* 0x0000000b120b7210 */ /* 0x010fca0007f1e0ff */
[----:B------:R-:W-:-:S04]  /*61b0*/  IMAD.X R15, RZ, RZ, R7, P0 ;  /* 0x000000ffff0f7224 */ /* 0x000fc800000e0607 */
[----:B------:R-:W-:-:S04]  /*61c0*/  IMAD.WIDE.U32 R6, R15, R28, RZ ;  /* 0x0000001c0f067225 */ /* 0x000fc800078e00ff */
[----:B---3--:R-:W-:-:S04]  /*61d0*/  IMAD.WIDE.U32 R8, P0, R11, R29, R6 ;  /* 0x0000001d0b087225 */ /* 0x008fc80007800006 */
[----:B------:R-:W-:-:S04]  /*61e0*/  IMAD.WIDE.U32 R6, R11, R28, RZ ;  /* 0x0000001c0b067225 */ /* 0x000fc800078e00ff */
[----:B------:R-:W-:Y:S01]  /*61f0*/  IMAD.X R13, RZ, RZ, RZ, P0 ;  /* 0x000000ffff0d7224 */ /* 0x000fe200000e06ff */
[----:B------:R-:W-:Y:S01]  /*6200*/  IADD3 RZ, P0, R7, R8, RZ ;  /* 0x0000000807ff7210 */ /* 0x000fe20007f1e0ff */
[----:B------:R-:W-:-:S04]  /*6210*/  IMAD.MOV.U32 R12, RZ, RZ, R9 ;  /* 0x000000ffff0c7224 */ /* 0x000fc800078e0009 */
[----:B------:R-:W-:-:S08]  /*6220*/  IMAD.WIDE.U32.X R6, R15, R29, R12, P0 ;  /* 0x0000001d0f067225 */ /* 0x000fd000000e040c */
.L_x_117:
[----:B-1----:R-:W-:Y:S01]  /*6230*/  SHF.R.U64 R6, R6, R27, R7 ;  /* 0x0000001b06067219 */ /* 0x002fe20000001207 */
[----:B0-----:R-:W-:Y:S01]  /*6240*/  VIADD R11, R20, 0xffffffff ;  /* 0xffffffff140b7836 */ /* 0x001fe20000000000 */
[----:B------:R-:W-:Y:S01]  /*6250*/  LOP3.LUT R9, R14, R25, RZ, 0xc0, !PT ;  /* 0x000000190e097212 */ /* 0x000fe200078ec0ff */
[----:B------:R-:W-:Y:S02]  /*6260*/  IMAD.MOV R19, RZ, RZ, -R19 ;  /* 0x000000ffff137224 */ /* 0x000fe400078e0a13 */
[----:B------:R-:W-:Y:S02]  /*6270*/  IMAD.MOV R7, RZ, RZ, -R6 ;  /* 0x000000ffff077224 */ /* 0x000fe400078e0a06 */
[----:B------:R-:W-:Y:S01]  /*6280*/  IMAD R26, R26, R6, R9 ;  /* 0x000000061a1a7224 */ /* 0x000fe200078e0209 */
[----:B------:R-:W-:Y:S01]  /*6290*/  LOP3.LUT R9, R16, R11, RZ, 0xc0, !PT ;  /* 0x0000000b10097212 */ /* 0x000fe200078ec0ff */
[----:B---3--:R-:W-:Y:S02]  /*62a0*/  @P3 IMAD R23, R21, R19, R22 ;  /* 0x0000001315173224 */ /* 0x008fe400078e0216 */
[----:B--2---:R-:W-:-:S02]  /*62b0*/  IMAD R6, R7, R30, R18 ;  /* 0x0000001e07067224 */ /* 0x004fc400078e0212 */
[----:B------:R-:W-:Y:S02]  /*62c0*/  IMAD R26, R26, R31, R23 ;  /* 0x0000001f1a1a7224 */ /* 0x000fe400078e0217 */
[----:B------:R-:W-:Y:S02]  /*62d0*/  IMAD R7, R6, R20, R9 ;  /* 0x0000001406077224 */ /* 0x000fe400078e0209 */
[----:B------:R-:W-:Y:S02]  /*62e0*/  IMAD.MOV.U32 R8, RZ, RZ, 0x1 ;  /* 0x00000001ff087424 */ /* 0x000fe400078e00ff */
[----:B------:R-:W-:Y:S01]  /*62f0*/  IMAD.MOV.U32 R14, RZ, RZ, R17 ;  /* 0x000000ffff0e7224 */ /* 0x000fe200078e0011 */
[----:B------:R-:W-:Y:S02]  /*6300*/  SEL R85, R7, R26, !P3 ;  /* 0x0000001a07557207 */ /* 0x000fe40005800000 */
[----:B------:R-:W-:Y:S02]  /*6310*/  PRMT R6, R8, 0x7610, R6 ;  /* 0x0000761008067816 */ /* 0x000fe40000000006 */
[----:B------:R-:W-:-:S07]  /*6320*/  SEL R26, R26, R7, !P3 ;  /* 0x000000071a1a7207 */ /* 0x000fce0005800000 */
.L_x_115:
[----:B------:R-:W-:Y:S01]  /*6330*/  LOP3.LUT P0, RZ, R6, 0xff, RZ, 0xc0, !PT ;  /* 0x000000ff06ff7812 */ /* 0x000fe2000780c0ff */
[----:B------:R-:W-:-:S12]  /*6340*/  IMAD.MOV.U32 R15, RZ, RZ, R26 ;  /* 0x000000ffff0f7224 */ /* 0x000fd800078e001a */
[----:B------:R-:W-:Y:S05]  /*6350*/  @P0 BRA `(.L_x_118) ;  /* 0xffffffac00640947 */ /* 0x000fea000383ffff */
[----:B------:R-:W-:Y:S05]  /*6360*/  EXIT ;  /* 0x000000000000794d */ /* 0x000fea0003800000 */
.L_x_4:
[----:B0-----:R-:W-:Y:S01]  /*6370*/  ULDC.64 UR4, c[0x0][0x650] ;  /* 0x0001940000047ab9 */ /* 0x001fe20000000a00 */
        /* <DEDUP_REMOVED lines=25> */
.L_x_120:
[-CC-:B------:R-:W-:Y:S01]  /*6510*/  SHF.R.U64 R16, R14, R18.reuse, R15.reuse ;  /* 0x000000120e107219 */ /* 0x180fe2000000120f */
[----:B------:R-:W0:Y:S01]  /*6520*/  LDC R22, c[0x0][0x618] ;  /* 0x00018600ff167b82 */ /* 0x000e220000000800 */
[----:B------:R-:W-:Y:S01]  /*6530*/  SHF.R.U32.HI R7, RZ, R18, R15 ;  /* 0x00000012ff077219 */ /* 0x000fe2000001160f */
[----:B------:R-:W-:Y:S01]  /*6540*/  ULDC UR4, c[0x0][0x150] ;  /* 0x0000540000047ab9 */ /* 0x000fe20000000800 */
[----:B------:R-:W-:Y:S02]  /*6550*/  IADD3 R9, P0, RZ, -R16, RZ ;  /* 0x80000010ff097210 */ /* 0x000fe40007f1e0ff */
[----:B------:R-:W-:-:S03]  /*6560*/  I2FP.F32.U32 R10, R6 ;  /* 0x00000006000a7245 */ /* 0x000fc60000201000 */
[----:B------:R-:W1:Y:S01]  /*6570*/  LDC.64 R24, c[0x0][0x640] ;  /* 0x00019000ff187b82 */ /* 0x000e620000000a00 */
[----:B------:R-:W-:Y:S02]  /*6580*/  IMAD.X R7, RZ, RZ, ~R7, P0 ;  /* 0x000000ffff077224 */ /* 0x000fe400000e0e07 */
[----:B------:R-:W-:Y:S01]  /*6590*/  FMUL R13, R10, UR4 ;  /* 0x000000040a0d7c20 */ /* 0x000fe20008400000 */
[----:B------:R-:W-:Y:S01]  /*65a0*/  IMAD.WIDE.U32 R10, R9, R20, R2 ;  /* 0x00000014090a7225 */ /* 0x000fe200078e0002 */
[----:B------:R-:W-:-:S03]  /*65b0*/  ULDC UR4, c[0x0][0x154] ;  /* 0x0000550000047ab9 */ /* 0x000fc60000000800 */
[----:B------:R-:W-:Y:S01]  /*65c0*/  IMAD R12, R7, R20, RZ ;  /* 0x00000014070c7224 */ /* 0x000fe200078e02ff */
[----:B------:R-:W2:Y:S01]  /*65d0*/  LDC R15, c[0x0][0x144] ;  /* 0x00005100ff0f7b82 */ /* 0x000ea20000000800 */
[----:B------:R-:W3:Y:S02]  /*65e0*/  F2I.U32.TRUNC.NTZ R13, R13 ;  /* 0x0000000d000d7305 */ /* 0x000ee4000020f000 */
[----:B------:R-:W-:Y:S02]  /*65f0*/  IMAD R7, R9, R21, R12 ;  /* 0x0000001509077224 */ /* 0x000fe400078e020c */
[----:B------:R-:W-:Y:S02]  /*6600*/  IMAD.MOV.U32 R12, RZ, RZ, 0x1 ;  /* 0x00000001ff0c7424 */ /* 0x000fe400078e00ff */
[----:B------:R-:W-:Y:S01]  /*6610*/  IMAD.IADD R7, R11, 0x1, R7 ;  /* 0x000000010b077824 */ /* 0x000fe200078e0207 */
[----:B------:R-:W4:Y:S04]  /*6620*/  LDC R18, c[0x0][0x608] ;  /* 0x00018200ff127b82 */ /* 0x000f280000000800 */
[----:B0-----:R-:W-:-:S02]  /*6630*/  SHF.R.U64 R14, R10, R22, R7 ;  /* 0x000000160a0e7219 */ /* 0x001fc40000001207 */
[----:B------:R-:W-:Y:S02]  /*6640*/  I2FP.F32.U32 R10, R8 ;  /* 0x00000008000a7245 */ /* 0x000fe40000201000 */
[----:B------:R-:W0:Y:S01]  /*6650*/  LDC R23, c[0x0][0x658] ;  /* 0x00019600ff177b82 */ /* 0x000e220000000800 */
[----:B-1----:R-:W-:Y:S01]  /*6660*/  ISETP.NE.U32.AND P0, PT, R24, RZ, PT ;  /* 0x000000ff1800720c */ /* 0x002fe20003f05070 */
[----:B---3--:R-:W-:Y:S01]  /*6670*/  IMAD.MOV R9, RZ, RZ, -R13 ;  /* 0x000000ffff097224 */ /* 0x008fe200078e0a0d */
[----:B------:R-:W-:Y:S01]  /*6680*/  SHF.R.U32.HI R7, RZ, R22, R7 ;  /* 0x00000016ff077219 */ /* 0x000fe20000011607 */
[----:B------:R-:W-:Y:S01]  /*6690*/  FMUL R10, R10, UR4 ;  /* 0x000000040a0a7c20 */ /* 0x000fe20008400000 */
[----:B------:R-:W-:-:S03]  /*66a0*/  ISETP.NE.AND.EX P0, PT, R25, RZ, PT, P0 ;  /* 0x000000ff1900720c */ /* 0x000fc60003f05300 */
[----:B------:R-:W1:Y:S01]  /*66b0*/  LDC R21, c[0x0][0x148] ;  /* 0x00005200ff157b82 */ /* 0x000e620000000800 */
[----:B--2---:R-:W-:Y:S01]  /*66c0*/  IMAD R22, R15, R9, R6 ;  /* 0x000000090f167224 */ /* 0x004fe200078e0206 */
[----:B------:R2:W3:Y:S06]  /*66d0*/  F2I.U32.TRUNC.NTZ R19, R10 ;  /* 0x0000000a00137305 */ /* 0x0004ec000020f000 */
[----:B------:R-:W1:Y:S01]  /*66e0*/  LDC R20, c[0x0][0x600] ;  /* 0x00018000ff147b82 */ /* 0x000e620000000800 */
[-CC-:B----4-:R-:W-:Y:S02]  /*66f0*/  SHF.R.U64 R17, R14, R18.reuse, R7.reuse ;  /* 0x000000120e117219 */ /* 0x190fe40000001207 */
[----:B------:R-:W-:Y:S01]  /*6700*/  SHF.R.U32.HI R6, RZ, R18, R7 ;  /* 0x00000012ff067219 */ /* 0x000fe20000011607 */
[----:B------:R-:W-:-:S04]  /*6710*/  IMAD.MOV.U32 R18, RZ, RZ, -0x1 ;  /* 0xffffffffff127424 */ /* 0x000fc800078e00ff */
[----:B------:R-:W4:Y:S01]  /*6720*/  LDC R26, c[0x0][0x648] ;  /* 0x00019200ff1a7b82 */ /* 0x000f220000000800 */
[-C--:B0-----:R-:W-:Y:S02]  /*6730*/  SHF.L.U32 R9, R18, R23.reuse, RZ ;  /* 0x0000001712097219 */ /* 0x081fe400000006ff */
[-CC-:B------:R-:W-:Y:S02]  /*6740*/  SHF.R.U64 R18, R17, R23.reuse, R6.reuse ;  /* 0x0000001711127219 */ /* 0x180fe40000001206 */
[-C--:B------:R-:W-:Y:S02]  /*6750*/  SHF.R.U32.HI R7, RZ, R23.reuse, R6 ;  /* 0x00000017ff077219 */ /* 0x080fe40000011606 */
[----:B------:R-:W-:Y:S01]  /*6760*/  SHF.L.U32 R23, R12, R23, RZ ;  /* 0x000000170c177219 */ /* 0x000fe200000006ff */
[----:B------:R-:W0:Y:S01]  /*6770*/  LDC R27, c[0x0][0x638] ;  /* 0x00018e00ff1b7b82 */ /* 0x000e220000000800 */
[----:B------:R-:W-:Y:S01]  /*6780*/  LOP3.LUT R28, RZ, R9, RZ, 0x33, !PT ;  /* 0x00000009ff1c7212 */ /* 0x000fe200078e33ff */
[----:B------:R-:W-:-:S06]  /*6790*/  IMAD.MOV.U32 R6, RZ, RZ, R18 ;  /* 0x000000ffff067224 */ /* 0x000fcc00078e0012 */
[----:B------:R-:W0:Y:S01]  /*67a0*/  LDC R29, c[0x0][0x610] ;  /* 0x00018400ff1d7b82 */ /* 0x000e220000000800 */
[----:B--23--:R-:W-:Y:S05]  /*67b0*/  @!P0 BRA `(.L_x_121) ;  /* 0x0000000000288947 */ /* 0x00cfea0003800000 */
[----:B------:R-:W2:Y:S02]  /*67c0*/  LDC R9, c[0x0][0x64c] ;  /* 0x00019300ff097b82 */ /* 0x000ea40000000800 */
[----:B--2---:R-:W-:-:S05]  /*67d0*/  IADD3 R9, P0, R18, R9, RZ ;  /* 0x0000000912097210 */ /* 0x004fca0007f1e0ff */
        /* <DEDUP_REMOVED lines=8> */
.L_x_121:
[----:B----4-:R-:W-:Y:S01]  /*6860*/  SHF.R.U64 R7, R6, R26, R7 ;  /* 0x0000001a06077219 */ /* 0x010fe20000001207 */
[----:B-1----:R-:W-:Y:S01]  /*6870*/  VIADD R13, R20, 0xffffffff ;  /* 0xffffffff140d7836 */ /* 0x002fe20000000000 */
[----:B------:R-:W-:Y:S01]  /*6880*/  LOP3.LUT R6, R17, R28, RZ, 0xc0, !PT ;  /* 0x0000001c11067212 */ /* 0x000fe200078ec0ff */
[----:B------:R-:W-:Y:S02]  /*6890*/  IMAD.MOV R19, RZ, RZ, -R19 ;  /* 0x000000ffff137224 */ /* 0x000fe400078e0a13 */
[----:B------:R-:W-:Y:S02]  /*68a0*/  IMAD.MOV R9, RZ, RZ, -R7 ;  /* 0x000000ffff097224 */ /* 0x000fe400078e0a07 */
[----:B------:R-:W-:Y:S01]  /*68b0*/  IMAD R11, R23, R7, R6 ;  /* 0x00000007170b7224 */ /* 0x000fe200078e0206 */
[----:B------:R-:W-:Y:S01]  /*68c0*/  LOP3.LUT R7, R14, R13, RZ, 0xc0, !PT ;  /* 0x0000000d0e077212 */ /* 0x000fe200078ec0ff */
[----:B------:R-:W-:Y:S02]  /*68d0*/  @P3 IMAD R22, R21, R19, R8 ;  /* 0x0000001315163224 */ /* 0x000fe400078e0208 */
[----:B0-----:R-:W-:-:S02]  /*68e0*/  IMAD R6, R9, R27, R18 ;  /* 0x0000001b09067224 */ /* 0x001fc400078e0212 */
[----:B------:R-:W-:Y:S02]  /*68f0*/  IMAD R11, R11, R29, R22 ;  /* 0x0000001d0b0b7224 */ /* 0x000fe400078e0216 */
[----:B------:R-:W-:Y:S02]  /*6900*/  IMAD R6, R6, R20, R7 ;  /* 0x0000001406067224 */ /* 0x000fe400078e0207 */
[----:B------:R-:W-:Y:S02]  /*6910*/  IMAD.MOV.U32 R9, RZ, RZ, 0x1 ;  /* 0x00000001ff097424 */ /* 0x000fe400078e00ff */
[----:B------:R-:W-:Y:S01]  /*6920*/  IMAD.MOV.U32 R10, RZ, RZ, R16 ;  /* 0x000000ffff0a7224 */ /* 0x000fe200078e0010 */
[----:B------:R-:W-:Y:S02]  /*6930*/  SEL R14, R6, R11, !P3 ;  /* 0x0000000b060e7207 */ /* 0x000fe40005800000 */
[----:B------:R-:W-:-:S07]  /*6940*/  SEL R11, R11, R6, !P3 ;  /* 0x000000060b0b7207 */ /* 0x000fce0005800000 */
.L_x_119:
[----:B------:R-:W-:-:S08]  /*6950*/  NOP ;  /* 0x0000000000007918 */ /* 0x000fd00000000000 */
[----:B------:R-:W0:-:S00]  /*6960*/  USETMAXREG.DEALLOC.CTAPOOL 0x28 ;  /* 0x00000028000079c8 */ /* 0x000e0000080e0500 */
[----:B0-----:R-:W-:-:S13]  /*6970*/  ISETP.NE.AND P0, PT, R5, RZ, PT ;  /* 0x000000ff0500720c */ /* 0x001fda0003f05270 */
[----:B------:R-:W-:Y:S05]  /*6980*/  @P0 EXIT ;  /* 0x000000000000094d */ /* 0x000fea0003800000 */
[----:B------:R-:W-:Y:S01]  /*6990*/  LOP3.LUT P0, RZ, R9, 0xff, RZ, 0xc0, !PT ;  /* 0x000000ff09ff7812 */ /* 0x000fe2000780c0ff */
[----:B------:R-:W-:Y:S02]  /*69a0*/  IMAD.MOV.U32 R5, RZ, RZ, 0x1 ;  /* 0x00000001ff057424 */ /* 0x000fe400078e00ff */
[----:B------:R-:W-:-:S10]  /*69b0*/  IMAD.MOV.U32 R13, RZ, RZ, RZ ;  /* 0x000000ffff0d7224 */ /* 0x000fd400078e00ff */
[----:B------:R-:W-:Y:S05]  /*69c0*/  @!P0 BRA `(.L_x_122) ;  /* 0x0000000c002c8947 */ /* 0x000fea0003800000 */
[----:B------:R-:W0:Y:S01]  /*69d0*/  LDC R5, c[0x0][0x28c] ;  /* 0x0000a300ff057b82 */ /* 0x000e220000000800 */
[----:B------:R-:W-:Y:S01]  /*69e0*/  ULDC UR5, c[0x0][0x600] ;  /* 0x0001800000057ab9 */ /* 0x000fe20000000800 */
[----:B------:R-:W-:Y:S01]  /*69f0*/  ULDC UR4, c[0x0][0xc] ;  /* 0x0000030000047ab9 */ /* 0x000fe20000000800 */
[----:B------:R-:W-:Y:S01]  /*6a00*/  UIADD3 UR16, UR5, -0x1, URZ ;  /* 0xffffffff05107890 */ /* 0x000fe2000fffe03f */
[C---:B------:R-:W-:Y:S01]  /*6a10*/  LOP3.LUT P2, RZ, R0.reuse, 0x7f, RZ, 0xc0, !PT ;  /* 0x0000007f00ff7812 */ /* 0x040fe2000784c0ff */
[----:B------:R-:W-:Y:S01]  /*6a20*/  ULDC UR6, c[0x0][0x658] ;  /* 0x0001960000067ab9 */ /* 0x000fe20000000800 */
[----:B------:R-:W-:Y:S01]  /*6a30*/  ULDC UR5, c[0x0][0x10] ;  /* 0x0000040000057ab9 */ /* 0x000fe20000000800 */
[----:B------:R-:W-:Y:S01]  /*6a40*/  UMOV UR7, 0xffffffff ;  /* 0xffffffff00077882 */ /* 0x000fe20000000000 */
[----:B------:R-:W-:Y:S01]  /*6a50*/  UMOV UR8, 0x1 ;  /* 0x0000000100087882 */ /* 0x000fe20000000000 */
[----:B------:R-:W-:Y:S01]  /*6a60*/  UIMAD.WIDE.U32 UR4, UR4, UR5, URZ ;  /* 0x00000005040472a5 */ /* 0x000fe2000f8e003f */
[----:B------:R-:W-:Y:S01]  /*6a70*/  LOP3.LUT P0, RZ, R0, 0x1f, RZ, 0xc0, !PT ;  /* 0x0000001f00ff7812 */ /* 0x000fe2000780c0ff */
[----:B------:R-:W-:Y:S01]  /*6a80*/  USHF.L.U32 UR7, UR7, UR6, URZ ;  /* 0x0000000607077299 */ /* 0x000fe2000800063f */
[----:B------:R-:W-:Y:S01]  /*6a90*/  BSSY B0, `(.L_x_122) ;  /* 0x00000be000007945 */ /* 0x000fe20003800000 */
[----:B------:R-:W-:Y:S01]  /*6aa0*/  USHF.L.U32 UR18, UR8, UR6, URZ ;  /* 0x0000000608127299 */ /* 0x000fe2000800063f */
[----:B------:R-:W-:Y:S01]  /*6ab0*/  IMAD.MOV.U32 R15, RZ, RZ, 0x1 ;  /* 0x00000001ff0f7424 */ /* 0x000fe200078e00ff */
[----:B------:R-:W-:Y:S01]  /*6ac0*/  LOP3.LUT R16, R4, 0x2, RZ, 0xfc, !PT ;  /* 0x0000000204107812 */ /* 0x000fe200078efcff */
[----:B------:R-:W-:Y:S01]  /*6ad0*/  ULDC UR6, c[0x0][0x14] ;  /* 0x0000050000067ab9 */ /* 0x000fe20000000800 */
[----:B------:R-:W-:Y:S01]  /*6ae0*/  PLOP3.LUT P0, PT, P0, P2, PT, 0x8a, 0x0 ;  /* 0x000000000000781c */ /* 0x000fe20000705172 */
[----:B------:R-:W-:Y:S01]  /*6af0*/  UIMAD.WIDE.U32 UR20, UR4, UR6, URZ ;  /* 0x00000006041472a5 */ /* 0x000fe2000f8e003f */
[----:B------:R-:W-:Y:S01]  /*6b00*/  IMAD.MOV.U32 R13, RZ, RZ, RZ ;  /* 0x000000ffff0d7224 */ /* 0x000fe200078e00ff */
[----:B------:R-:W-:-:S02]  /*6b10*/  UIMAD UR13, UR5, UR6, URZ ;  /* 0x00000006050d72a4 */ /* 0x000fc4000f8e023f */
[----:B------:R-:W-:Y:S01]  /*6b20*/  ULOP3.LUT UR17, URZ, UR7, URZ, 0x33, !UPT ;  /* 0x000000073f117292 */ /* 0x000fe2000f8e333f */
[----:B0-----:R-:W-:Y:S01]  /*6b30*/  VIADD R5, R5, 0x3f ;  /* 0x0000003f05057836 */ /* 0x001fe20000000000 */
[----:B------:R-:W-:Y:S01]  /*6b40*/  UIADD3 UR13, UR21, UR13, URZ ;  /* 0x0000000d150d7290 */ /* 0x000fe2000fffe03f */
[----:B------:R-:W-:-:S03]  /*6b50*/  ULDC.64 UR22, c[0x0][0x198] ;  /* 0x0000660000167ab9 */ /* 0x000fc60000000a00 */
[----:B------:R-:W-:-:S04]  /*6b60*/  SHF.R.S32.HI R6, RZ, 0x1f, R5 ;  /* 0x0000001fff067819 */ /* 0x000fc80000011405 */
[----:B------:R-:W-:Y:S01]  /*6b70*/  LEA.HI R6, R6, R5, RZ, 0x6 ;  /* 0x0000000506067211 */ /* 0x000fe200078f30ff */
[----:B------:R-:W-:-:S03]  /*6b80*/  IMAD.MOV.U32 R5, RZ, RZ, 0x1 ;  /* 0x00000001ff057424 */ /* 0x000fc600078e00ff */
[----:B------:R-:W-:-:S05]  /*6b90*/  SHF.R.S32.HI R12, RZ, 0x6, R6 ;  /* 0x00000006ff0c7819 */ /* 0x000fca0000011406 */
[----:B------:R-:W-:-:S07]  /*6ba0*/  VIADD R0, R12, 0x1 ;  /* 0x000000010c007836 */ /* 0x000fce0000000000 */
.L_x_134:
[----:B------:R-:W-:-:S03]  /*6bb0*/  UMOV UR4, 0xffffffff ;  /* 0xffffffff00047882 */ /* 0x000fc60000000000 */
[----:B------:R-:W-:Y:S05]  /*6bc0*/  BRA.DIV UR4, `(.L_x_123) ;  /* 0x0000001604707947 */ /* 0x000fea000b800000 */
[----:B------:R-:W-:-:S13]  /*6bd0*/  ELECT P1, URZ, PT ;  /* 0x00000000003f782f */ /* 0x000fda0003820000 */
.L_x_158:
[----:B------:R-:W0:Y:S01]  /*6be0*/  LDC R6, c[0x0][0x28c] ;  /* 0x0000a300ff067b82 */ /* 0x000e220000000800 */
[----:B------:R-:W-:Y:S01]  /*6bf0*/  BSSY B1, `(.L_x_124) ;  /* 0x0000037000017945 */ /* 0x000fe20003800000 */
[----:B0-----:R-:W-:-:S13]  /*6c00*/  ISETP.LT.OR P1, PT, R6, 0x1, !P1 ;  /* 0x000000010600780c */ /* 0x001fda0004f21670 */
[----:B------:R-:W-:Y:S05]  /*6c10*/  @P1 BRA `(.L_x_125) ;  /* 0x0000000000d01947 */ /* 0x000fea0003800000 */
[----:B------:R-:W-:Y:S02]  /*6c20*/  IMAD R17, R14, 0x50, RZ ;  /* 0x000000500e117824 */ /* 0x000fe400078e02ff */
[----:B------:R-:W-:Y:S02]  /*6c30*/  IMAD.SHL.U32 R18, R11, 0x80, RZ ;  /* 0x000000800b127824 */ /* 0x000fe400078e00ff */
[----:B------:R-:W-:Y:S02]  /*6c40*/  IMAD.MOV.U32 R20, RZ, RZ, RZ ;  /* 0x000000ffff147224 */ /* 0x000fe400078e00ff */
[----:B------:R-:W-:Y:S02]  /*6c50*/  IMAD.MOV.U32 R6, RZ, RZ, R0 ;  /* 0x000000ffff067224 */ /* 0x000fe400078e0000 */
[----:B------:R-:W-:Y:S02]  /*6c60*/  IMAD.MOV.U32 R7, RZ, RZ, R5 ;  /* 0x000000ffff077224 */ /* 0x000fe400078e0005 */
[----:B------:R-:W-:-:S07]  /*6c70*/  IMAD.MOV.U32 R8, RZ, RZ, R13 ;  /* 0x000000ffff087224 */ /* 0x000fce00078e000d */
.L_x_129:
[----:B------:R-:W0:Y:S01]  /*6c80*/  S2R R14, SR_CgaCtaId ;  /* 0x00000000000e7919 */ /* 0x000e220000008800 */
[----:B------:R-:W-:Y:S01]  /*6c90*/  MOV R9, 0x400 ;  /* 0x0000040000097802 */ /* 0x000fe20000000f00 */
[----:B------:R-:W1:Y:S03]  /*6ca0*/  @!P2 LDC R11, c[0x0][0x500] ;  /* 0x00014000ff0bab82 */ /* 0x000e660000000800 */
[----:B0-----:R-:W-:Y:S02]  /*6cb0*/  LEA R19, R14, R9, 0x18 ;  /* 0x000000090e137211 */ /* 0x001fe400078ec0ff */
[----:B------:R-:W-:-:S03]  /*6cc0*/  SHF.L.U32 R9, R7, 0x1f, RZ ;  /* 0x0000001f07097819 */ /* 0x000fc600000006ff */
[----:B------:R-:W-:-:S04]  /*6cd0*/  IMAD R14, R8, 0x8, R19 ;  /* 0x00000008080e7824 */ /* 0x000fc800078e0213 */
[----:B------:R-:W0:Y:S02]  /*6ce0*/  SYNCS.PHASECHK.TRANS64.TRYWAIT P1, [R14+URZ+0x88], R9 ;  /* 0x000088090e0075a7 */ /* 0x000e24000802017f */
[----:B01----:R-:W-:Y:S05]  /*6cf0*/  @!P1 BRA `(.L_x_126) ;  /* 0x0000001400449947 */ /* 0x003fea0003800000 */
.L_x_159:
[----:B0-----:R-:W-:Y:S01]  /*6d00*/  PRMT R9, R16, 0x9910, RZ ;  /* 0x0000991010097816 */ /* 0x001fe200000000ff */
[----:B------:R0:W-:Y:S03]  /*6d10*/  @!P2 SYNCS.ARRIVE.TRANS64 RZ, [R14+URZ], R11 ;  /* 0x0000000b0effa9a7 */ /* 0x0001e6000800003f */
[----:B------:R-:W-:-:S13]  /*6d20*/  ISETP.NE.AND P1, PT, R9, 0x2, PT ;  /* 0x000000020900780c */ /* 0x000fda0003f25270 */
[----:B0-----:R-:W-:Y:S05]  /*6d30*/  @P1 BRA `(.L_x_127) ;  /* 0x0000000000041947 */ /* 0x001fea0003800000 */
[----:B------:R-:W-:Y:S01]  /*6d40*/  BPT.TRAP 0x1 ;  /* 0x000000040000795c */ /* 0x000fe20000300000 */
.L_x_127:
[----:B------:R-:W-:Y:S05]  /*6d50*/  @P0 BRA `(.L_x_128) ;  /* 0x0000000000040947 */ /* 0x000fea0003800000 */
[----:B------:R-:W-:Y:S01]  /*6d60*/  BPT.TRAP 0x1 ;  /* 0x000000040000795c */ /* 0x000fe20000300000 */
.L_x_128:
[--C-:B------:R-:W-:Y:S01]  /*6d70*/  IMAD R9, R8, 0x2000, R19.reuse ;  /* 0x0000200008097824 */ /* 0x100fe200078e0213 */
[----:B------:R-:W-:Y:S01]  /*6d80*/  R2UR UR9, R14 ;  /* 0x000000000e0972ca */ /* 0x000fe200000e0000 */
[----:B------:R-:W-:Y:S01]  /*6d90*/  IMAD R19, R8, 0x1400, R19 ;  /* 0x0000140008137824 */ /* 0x000fe200078e0213 */
[----:B------:R-:W-:Y:S01]  /*6da0*/  UIADD3 UR4, UP0, UR22, 0xf0, URZ ;  /* 0x000000f016047890 */ /* 0x000fe2000ff1e03f */
[----:B------:R-:W-:Y:S01]  /*6db0*/  VIADD R6, R6, 0xffffffff ;  /* 0xffffffff06067836 */ /* 0x000fe20000000000 */
[----:B------:R-:W-:Y:S01]  /*6dc0*/  R2UR UR5, R9 ;  /* 0x00000000090572ca */ /* 0x000fe200000e0000 */
[----:B------:R-:W-:Y:S01]  /*6dd0*/  UIADD3 UR24, UP1, UR22, 0x1f0, URZ ;  /* 0x000001f016187890 */ /* 0x000fe2000ff3e03f */
[----:B------:R-:W-:Y:S01]  /*6de0*/  R2UR UR8, R19 ;  /* 0x00000000130872ca */ /* 0x000fe200000e0000 */
[----:B------:R-:W-:Y:S01]  /*6df0*/  VIADD R8, R8, 0x1 ;  /* 0x0000000108087836 */ /* 0x000fe20000000000 */
[----:B------:R-:W-:Y:S01]  /*6e00*/  R2UR UR11, R18 ;  /* 0x00000000120b72ca */ /* 0x000fe200000e0000 */
[----:B------:R-:W-:Y:S01]  /*6e10*/  UIADD3.X UR25, URZ, UR23, URZ, UP1, !UPT ;  /* 0x000000173f197290 */ /* 0x000fe20008ffe43f */
[----:B------:R-:W-:Y:S01]  /*6e20*/  R2UR UR10, R20 ;  /* 0x00000000140a72ca */ /* 0x000fe200000e0000 */
[----:B------:R-:W-:Y:S01]  /*6e30*/  UMOV UR6, 0x0 ;  /* 0x0000000000067882 */ /* 0x000fe20000000000 */
[----:B------:R-:W-:Y:S01]  /*6e40*/  R2UR UR12, R10 ;  /* 0x000000000a0c72ca */ /* 0x000fe200000e0000 */
[----:B------:R-:W-:Y:S01]  /*6e50*/  UMOV UR7, 0x10000000 ;  /* 0x1000000000077882 */ /* 0x000fe20000000000 */
[----:B------:R-:W-:Y:S01]  /*6e60*/  R2UR UR19, R17 ;  /* 0x00000000111372ca */ /* 0x000fe200000e0000 */
[----:B------:R-:W-:Y:S01]  /*6e70*/  VIADD R20, R20, 0x40 ;  /* 0x0000004014147836 */ /* 0x000fe20000000000 */
[----:B------:R-:W-:Y:S01]  /*6e80*/  ISETP.GT.AND P4, PT, R6, 0x1, PT ;  /* 0x000000010600780c */ /* 0x000fe20003f84270 */
[----:B------:R-:W-:Y:S01]  /*6e90*/  UIADD3 UR14, UR5, 0x200, URZ ;  /* 0x00000200050e7890 */ /* 0x000fe2000fffe03f */
[----:B------:R-:W-:Y:S01]  /*6ea0*/  ISETP.NE.AND P1, PT, R8, 0x11, PT ;  /* 0x000000110800780c */ /* 0x000fe20003f25270 */
[----:B------:R-:W-:-:S02]  /*6eb0*/  UIADD3.X UR5, URZ, UR23, URZ, UP0, !UPT ;  /* 0x000000173f057290 */ /* 0x000fc400087fe43f */
[----:B------:R-:W-:Y:S01]  /*6ec0*/  UIADD3 UR15, UR8, 0x22200, URZ ;  /* 0x00022200080f7890 */ /* 0x000fe2000fffe03f */
[----:B------:R-:W-:Y:S02]  /*6ed0*/  SEL R14, RZ, 0x1, P1 ;  /* 0x00000001ff0e7807 */ /* 0x000fe40000800000 */
[----:B------:R-:W-:Y:S01]  /*6ee0*/  UMOV UR8, UR14 ;  /* 0x0000000e00087c82 */ /* 0x000fe20008000000 */
[----:B------:R-:W-:Y:S02]  /*6ef0*/  SEL R8, R8, RZ, P1 ;  /* 0x000000ff08087207 */ /* 0x000fe40000800000 */
[----:B------:R-:W-:Y:S01]  /*6f00*/  LOP3.LUT R7, R7, R14, RZ, 0x3c, !PT ;  /* 0x0000000e07077212 */ /* 0x000fe200078e3cff */
[----:B------:R0:W-:Y:S02]  /*6f10*/  UTMALDG.3D [UR8], [UR4], desc[UR6] ;  /* 0x00000608040075b4 */ /* 0x0001e40008011000 */
[----:B0-----:R-:W-:Y:S01]  /*6f20*/  UMOV UR8, UR15 ;  /* 0x0000000f00087c82 */ /* 0x001fe20008000000 */
[----:B------:R-:W-:-:S02]  /*6f30*/  UMOV UR11, UR19 ;  /* 0x00000013000b7c82 */ /* 0x000fc40008000000 */
[----:B------:R0:W-:Y:S02]  /*6f40*/  UTMALDG.3D [UR8], [UR24], desc[UR6] ;  /* 0x00000608180075b4 */ /* 0x0001e40008011000 */
[----:B0-----:R-:W-:Y:S05]  /*6f50*/  @P4 BRA `(.L_x_129) ;  /* 0xfffffffc00484947 */ /* 0x001fea000383ffff */
.L_x_125:
[----:B------:R-:W-:Y:S05]  /*6f60*/  BSYNC B1 ;  /* 0x0000000000017941 */ /* 0x000fea0003800000 */
.L_x_124:
[----:B------:R-:W-:Y:S01]  /*6f70*/  LOP3.LUT P4, RZ, R15, 0xff, RZ, 0xc0, !PT ;  /* 0x000000ff0fff7812 */ /* 0x000fe2000788c0ff */
[----:B------:R-:W-:Y:S01]  /*6f80*/  IMAD.IADD R13, R12, 0x1, R13 ;  /* 0x000000010c0d7824 */ /* 0x000fe200078e020d */
[----:B------:R-:W-:Y:S01]  /*6f90*/  IADD3 R2, P5, R2, UR20, RZ ;  /* 0x0000001402027c10 */ /* 0x000fe2000ffbe0ff */
[----:B------:R-:W-:Y:S01]  /*6fa0*/  ULDC.64 UR4, c[0x0][0x650] ;  /* 0x0001940000047ab9 */ /* 0x000fe20000000a00 */
[----:B------:R-:W-:Y:S01]  /*6fb0*/  BSSY B1, `(.L_x_130) ;  /* 0x0000069000017945 */ /* 0x000fe20003800000 */
[----:B------:R-:W-:Y:S01]  /*6fc0*/  IMAD.MOV.U32 R11, RZ, RZ, -0x1 ;  /* 0xffffffffff0b7424 */ /* 0x000fe200078e00ff */
[----:B------:R-:W-:Y:S01]  /*6fd0*/  ISETP.GT.U32.AND P1, PT, R13, 0x10, PT ;  /* 0x000000100d00780c */ /* 0x000fe20003f24070 */
[----:B------:R-:W-:Y:S01]  /*6fe0*/  IMAD.MOV.U32 R14, RZ, RZ, -0x1 ;  /* 0xffffffffff0e7424 */ /* 0x000fe200078e00ff */
[----:B------:R-:W-:Y:S01]  /*6ff0*/  IADD3.X R3, R3, UR13, RZ, P5, !PT ;  /* 0x0000000d03037c10 */ /* 0x000fe2000affe4ff */
[----:B------:R-:W-:Y:S01]  /*7000*/  IMAD.MOV.U32 R10, RZ, RZ, -0x1 ;  /* 0xffffffffff0a7424 */ /* 0x000fe200078e00ff */
[----:B------:R-:W-:-:S02]  /*7010*/  ISETP.LT.U32.AND P1, PT, R12, 0x11, P1 ;  /* 0x000000110c00780c */ /* 0x000fc40000f21070 */
[----:B------:R-:W-:Y:S01]  /*7020*/  PRMT R15, RZ, 0x7610, R15 ;  /* 0x00007610ff0f7816 */ /* 0x000fe2000000000f */
[----:B------:R-:W0:Y:S01]  /*7030*/  @P4 S2R R7, SR_CgaCtaId ;  /* 0x0000000000074919 */ /* 0x000e220000008800 */
[----:B------:R-:W-:-:S04]  /*7040*/  @P4 MOV R6, 0x400 ;  /* 0x0000040000064802 */ /* 0x000fc80000000f00 */
[----:B0-----:R-:W-:Y:S01]  /*7050*/  @P4 LEA R8, R7, R6, 0x18 ;  /* 0x0000000607084211 */ /* 0x001fe200078ec0ff */
[----:B------:R-:W-:Y:S01]  /*7060*/  IMAD.WIDE.U32 R6, R13, -0xf0f0f0f, RZ ;  /* 0xf0f0f0f10d067825 */ /* 0x000fe200078e00ff */
[----:B------:R-:W-:Y:S02]  /*7070*/  SEL R6, RZ, 0x1, !P1 ;  /* 0x00000001ff067807 */ /* 0x000fe40004800000 */
[----:B------:R-:W-:Y:S01]  /*7080*/  ISETP.GE.U32.AND P1, PT, R2, UR4, PT ;  /* 0x0000000402007c0c */ /* 0x000fe2000bf26070 */
[----:B------:R0:W-:Y:S01]  /*7090*/  @P4 SYNCS.ARRIVE.TRANS64.A1T0 RZ, [R8+URZ+0x128], RZ ;  /* 0x000128ff08ff49a7 */ /* 0x0001e2000810003f */
[----:B------:R-:W-:Y:S02]  /*70a0*/  ISETP.GE.U32.AND P4, PT, R12, 0x11, PT ;  /* 0x000000110c00780c */ /* 0x000fe40003f86070 */
[----:B------:R-:W-:Y:S02]  /*70b0*/  ISETP.GE.U32.AND.EX P1, PT, R3, UR5, PT, P1 ;  /* 0x0000000503007c0c */ /* 0x000fe4000bf26110 */
[----:B------:R-:W-:-:S02]  /*70c0*/  LOP3.LUT R5, R5, R6, RZ, 0x3c, !PT ;  /* 0x0000000605057212 */ /* 0x000fc400078e3cff */
[----:B------:R-:W-:Y:S02]  /*70d0*/  PRMT R6, RZ, 0x7610, R6 ;  /* 0x00007610ff067816 */ /* 0x000fe40000000006 */
[----:B0-----:R-:W-:-:S05]  /*70e0*/  SHF.R.U32.HI R8, RZ, 0x4, R7 ;  /* 0x00000004ff087819 */ /* 0x001fca0000011607 */
[----:B------:R-:W-:Y:S01]  /*70f0*/  IMAD R13, R8, -0x11, R13 ;  /* 0xffffffef080d7824 */ /* 0x000fe200078e020d */
[----:B------:R-:W-:Y:S01]  /*7100*/  @P4 LOP3.LUT R5, R5, 0x1, R8, 0x78, !PT ;  /* 0x0000000105054812 */ /* 0x000fe200078e7808 */
[----:B------:R-:W-:Y:S06]  /*7110*/  @P1 BRA `(.L_x_131) ;  /* 0x0000000400481947 */ /* 0x000fec0003800000 */
[----:B------:R-:W-:Y:S01]  /*7120*/  ULDC.64 UR4, c[0x0][0x628] ;  /* 0x00018a0000047ab9 */ /* 0x000fe20000000a00 */
[----:B------:R-:W0:Y:S01]  /*7130*/  S2R R17, SR_CTAID.X ;  /* 0x0000000000117919 */ /* 0x000e220000002500 */
[----:B------:R-:W-:Y:S01]  /*7140*/  ISETP.NE.U32.AND P1, PT, RZ, UR4, PT ;  /* 0x00000004ff007c0c */ /* 0x000fe2000bf25070 */
[----:B------:R-:W-:Y:S01]  /*7150*/  ULDC UR7, c[0x0][0x630] ;  /* 0x00018c0000077ab9 */ /* 0x000fe20000000800 */
[----:B------:R-:W-:Y:S01]  /*7160*/  IMAD.MOV.U32 R6, RZ, RZ, R2 ;  /* 0x000000ffff067224 */ /* 0x000fe200078e0002 */
[----:B------:R-:W1:Y:S01]  /*7170*/  S2R R14, SR_CTAID.Y ;  /* 0x00000000000e7919 */ /* 0x000e620000002600 */
[----:B------:R-:W-:Y:S01]  /*7180*/  ISETP.NE.AND.EX P1, PT, RZ, UR5, PT, P1 ;  /* 0x00000005ff007c0c */ /* 0x000fe2000bf25310 */
[----:B------:R-:W-:-:S12]  /*7190*/  IMAD.MOV.U32 R7, RZ, RZ, R3 ;  /* 0x000000ffff077224 */ /* 0x000fd800078e0003 */
[----:B------:R-:W-:Y:S05]  /*71a0*/  @!P1 BRA `(.L_x_132) ;  /* 0x0000000000289947 */ /* 0x000fea0003800000 */
[----:B------:R-:W-:Y:S02]  /*71b0*/  ULDC UR6, c[0x0][0x634] ;  /* 0x00018d0000067ab9 */ /* 0x000fe40000000800 */
[----:B------:R-:W-:-:S05]  /*71c0*/  IADD3 R11, P1, R2, UR6, RZ ;  /* 0x00000006020b7c10 */ /* 0x000fca000ff3e0ff */
[----:B------:R-:W-:-:S04]  /*71d0*/  IMAD.X R19, RZ, RZ, R3, P1 ;  /* 0x000000ffff137224 */ /* 0x000fc800008e0603 */
[----:B------:R-:W-:-:S04]  /*71e0*/  IMAD.WIDE.U32 R8, R19, UR4, RZ ;  /* 0x0000000413087c25 */ /* 0x000fc8000f8e00ff */
[----:B------:R-:W-:-:S04]  /*71f0*/  IMAD.WIDE.U32 R8, P1, R11, UR5, R8 ;  /* 0x000000050b087c25 */ /* 0x000fc8000f820008 */
[----:B------:R-:W-:-:S04]  /*7200*/  IMAD.WIDE.U32 R10, R11, UR4, RZ ;  /* 0x000000040b0a7c25 */ /* 0x000fc8000f8e00ff */
[----:B------:R-:W-:Y:S01]  /*7210*/  IMAD.X R7, RZ, RZ, RZ, P1 ;  /* 0x000000ffff077224 */ /* 0x000fe200008e06ff */
[----:B------:R-:W-:Y:S01]  /*7220*/  IADD3 RZ, P1, R11, R8, RZ ;  /* 0x000000080bff7210 */ /* 0x000fe20007f3e0ff */
[----:B------:R-:W-:-:S04]  /*7230*/  IMAD.MOV.U32 R6, RZ, RZ, R9 ;  /* 0x000000ffff067224 */ /* 0x000fc800078e0009 */
[----:B------:R-:W-:-:S08]  /*7240*/  IMAD.WIDE.U32.X R6, R19, UR5, R6, P1 ;  /* 0x0000000513067c25 */ /* 0x000fd000088e0406 */
.L_x_132:
[--C-:B------:R-:W-:Y:S01]  /*7250*/  SHF.R.U64 R10, R6, UR7, R7.reuse ;  /* 0x00000007060a7c19 */ /* 0x100fe20008001207 */
[----:B------:R-:W-:Y:S01]  /*7260*/  ULDC.64 UR4, c[0x0][0x620] ;  /* 0x0001880000047ab9 */ /* 0x000fe20000000a00 */
[----:B------:R-:W-:Y:S01]  /*7270*/  SHF.R.U32.HI R6, RZ, UR7, R7 ;  /* 0x00000007ff067c19 */ /* 0x000fe20008011607 */
[----:B------:R-:W2:Y:S01]  /*7280*/  LDC R22, c[0x0][0x144] ;  /* 0x00005100ff167b82 */ /* 0x000ea20000000800 */
[----:B------:R-:W-:Y:S01]  /*7290*/  IADD3 R9, P1, RZ, -R10, RZ ;  /* 0x8000000aff097210 */ /* 0x000fe20007f3e0ff */
[----:B------:R-:W-:Y:S01]  /*72a0*/  ULDC.64 UR8, c[0x0][0x640] ;  /* 0x0001900000087ab9 */ /* 0x000fe20000000a00 */
[----:B0-----:R-:W-:Y:S01]  /*72b0*/  I2FP.F32.U32 R11, R17 ;  /* 0x00000011000b7245 */ /* 0x001fe20000201000 */
[----:B------:R-:W-:Y:S02]  /*72c0*/  ULDC UR6, c[0x0][0x608] ;  /* 0x0001820000067ab9 */ /* 0x000fe40000000800 */
[----:B------:R-:W-:Y:S01]  /*72d0*/  IMAD.X R6, RZ, RZ, ~R6, P1 ;  /* 0x000000ffff067224 */ /* 0x000fe200008e0e06 */
[----:B------:R-:W-:Y:S01]  /*72e0*/  ISETP.NE.U32.AND P1, PT, RZ, UR8, PT ;  /* 0x00000008ff007c0c */ /* 0x000fe2000bf25070 */
[----:B------:R-:W0:Y:S02]  /*72f0*/  LDC R19, c[0x0][0x148] ;  /* 0x00005200ff137b82 */ /* 0x000e240000000800 */
[----:B------:R-:W-:Y:S01]  /*7300*/  IMAD R8, R6, UR4, RZ ;  /* 0x0000000406087c24 */ /* 0x000fe2000f8e02ff */
[----:B------:R-:W-:Y:S01]  /*7310*/  ISETP.NE.AND.EX P1, PT, RZ, UR9, PT, P1 ;  /* 0x00000009ff007c0c */ /* 0x000fe2000bf25310 */
[----:B------:R-:W-:Y:S01]  /*7320*/  IMAD.WIDE.U32 R6, R9, UR4, R2 ;  /* 0x0000000409067c25 */ /* 0x000fe2000f8e0002 */
[----:B------:R-:W-:-:S03]  /*7330*/  ULDC UR4, c[0x0][0x150] ;  /* 0x0000540000047ab9 */ /* 0x000fc60000000800 */
[----:B------:R-:W-:Y:S02]  /*7340*/  IMAD R9, R9, UR5, R8 ;  /* 0x0000000509097c24 */ /* 0x000fe4000f8e0208 */
[----:B------:R-:W-:Y:S01]  /*7350*/  FMUL R8, R11, UR4 ;  /* 0x000000040b087c20 */ /* 0x000fe20008400000 */
[----:B------:R-:W-:Y:S01]  /*7360*/  ULDC UR4, c[0x0][0x618] ;  /* 0x0001860000047ab9 */ /* 0x000fe20000000800 */
[----:B------:R-:W-:Y:S01]  /*7370*/  ULDC UR5, c[0x0][0x154] ;  /* 0x0000550000057ab9 */ /* 0x000fe20000000800 */
[----:B------:R-:W-:-:S03]  /*7380*/  IMAD.IADD R7, R7, 0x1, R9 ;  /* 0x0000000107077824 */ /* 0x000fc600078e0209 */
[----:B------:R-:W3:Y:S02]  /*7390*/  F2I.U32.TRUNC.NTZ R8, R8 ;  /* 0x0000000800087305 */ /* 0x000ee4000020f000 */
[----:B------:R-:W-:Y:S02]  /*73a0*/  SHF.R.U64 R11, R6, UR4, R7 ;  /* 0x00000004060b7c19 */ /* 0x000fe40008001207 */
[----:B-1----:R-:W-:-:S05]  /*73b0*/  I2FP.F32.U32 R6, R14 ;  /* 0x0000000e00067245 */ /* 0x002fca0000201000 */
[----:B------:R-:W-:Y:S01]  /*73c0*/  FMUL R21, R6, UR5 ;  /* 0x0000000506157c20 */ /* 0x000fe20008400000 */
[----:B------:R-:W-:Y:S01]  /*73d0*/  SHF.R.U32.HI R6, RZ, UR4, R7 ;  /* 0x00000004ff067c19 */ /* 0x000fe20008011607 */
[----:B------:R-:W-:-:S03]  /*73e0*/  ULDC UR4, c[0x0][0x658] ;  /* 0x0001960000047ab9 */ /* 0x000fc60000000800 */
[--C-:B------:R-:W-:Y:S01]  /*73f0*/  SHF.R.U64 R20, R11, UR6, R6.reuse ;  /* 0x000000060b147c19 */ /* 0x100fe20008001206 */
[----:B------:R-:W1:Y:S01]  /*7400*/  F2I.U32.TRUNC.NTZ R21, R21 ;  /* 0x0000001500157305 */ /* 0x000e62000020f000 */
[----:B------:R-:W-:Y:S01]  /*7410*/  SHF.R.U32.HI R7, RZ, UR6, R6 ;  /* 0x00000006ff077c19 */ /* 0x000fe20008011606 */
[----:B---3--:R-:W-:-:S03]  /*7420*/  IMAD.MOV R8, RZ, RZ, -R8 ;  /* 0x000000ffff087224 */ /* 0x008fc600078e0a08 */
[----:B------:R-:W-:Y:S01]  /*7430*/  SHF.R.U64 R18, R20, UR4, R7 ;  /* 0x0000000414127c19 */ /* 0x000fe20008001207 */
[----:B--2---:R-:W-:Y:S01]  /*7440*/  IMAD R17, R22, R8, R17 ;  /* 0x0000000816117224 */ /* 0x004fe200078e0211 */
[----:B------:R-:W-:-:S03]  /*7450*/  SHF.R.U32.HI R23, RZ, UR4, R7 ;  /* 0x00000004ff177c19 */ /* 0x000fc60008011607 */
[----:B------:R-:W-:Y:S02]  /*7460*/  IMAD.MOV.U32 R6, RZ, RZ, R18 ;  /* 0x000000ffff067224 */ /* 0x000fe400078e0012 */
[----:B------:R-:W-:Y:S01]  /*7470*/  IMAD.MOV.U32 R7, RZ, RZ, R23 ;  /* 0x000000ffff077224 */ /* 0x000fe200078e0017 */
[----:B-1----:R-:W-:Y:S06]  /*7480*/  @!P1 BRA `(.L_x_133) ;  /* 0x0000000000289947 */ /* 0x002fec0003800000 */
[----:B------:R-:W-:Y:S02]  /*7490*/  ULDC UR4, c[0x0][0x64c] ;  /* 0x0001930000047ab9 */ /* 0x000fe40000000800 */
[----:B------:R-:W-:-:S05]  /*74a0*/  IADD3 R7, P1, R18, UR4, RZ ;  /* 0x0000000412077c10 */ /* 0x000fca000ff3e0ff */
[----:B------:R-:W-:-:S04]  /*74b0*/  IMAD.X R23, RZ, RZ, R23, P1 ;  /* 0x000000ffff177224 */ /* 0x000fc800008e0617 */
[----:B------:R-:W-:-:S04]  /*74c0*/  IMAD.WIDE.U32 R8, R23, UR8, RZ ;  /* 0x0000000817087c25 */ /* 0x000fc8000f8e00ff */
[----:B------:R-:W-:-:S04]  /*74d0*/  IMAD.WIDE.U32 R8, P1, R7, UR9, R8 ;  /* 0x0000000907087c25 */ /* 0x000fc8000f820008 */
[----:B------:R-:W-:-:S04]  /*74e0*/  IMAD.WIDE.U32 R6, R7, UR8, RZ ;  /* 0x0000000807067c25 */ /* 0x000fc8000f8e00ff */
[----:B------:R-:W-:Y:S01]  /*74f0*/  IMAD.MOV.U32 R6, RZ, RZ, R9 ;  /* 0x000000ffff067224 */ /* 0x000fe200078e0009 */
[----:B------:R-:W-:Y:S01]  /*7500*/  IADD3 RZ, P4, R7, R8, RZ ;  /* 0x0000000807ff7210 */ /* 0x000fe20007f9e0ff */
[----:B------:R-:W-:-:S04]  /*7510*/  IMAD.X R7, RZ, RZ, RZ, P1 ;  /* 0x000000ffff077224 */ /* 0x000fc800008e06ff */
[----:B------:R-:W-:-:S08]  /*7520*/  IMAD.WIDE.U32.X R6, R23, UR9, R6, P4 ;  /* 0x0000000917067c25 */ /* 0x000fd0000a0e0406 */
.L_x_133:
[----:B------:R-:W-:Y:S01]  /*7530*/  ULDC UR4, c[0x0][0x648] ;  /* 0x0001920000047ab9 */ /* 0x000fe20000000800 */
[----:B------:R-:W-:Y:S01]  /*7540*/  LOP3.LUT R20, R20, UR17, RZ, 0xc0, !PT ;  /* 0x0000001114147c12 */ /* 0x000fe2000f8ec0ff */
[----:B------:R-:W-:Y:S01]  /*7550*/  IMAD.MOV R21, RZ, RZ, -R21 ;  /* 0x000000ffff157224 */ /* 0x000fe200078e0a15 */
[----:B------:R-:W-:Y:S01]  /*7560*/  SHF.R.U64 R7, R6, UR4, R7 ;  /* 0x0000000406077c19 */ /* 0x000fe20008001207 */
[----:B------:R-:W-:Y:S01]  /*7570*/  ULDC UR4, c[0x0][0x638] ;  /* 0x00018e0000047ab9 */ /* 0x000fe20000000800 */
[----:B------:R-:W-:Y:S01]  /*7580*/  LOP3.LUT R11, R11, UR16, RZ, 0xc0, !PT ;  /* 0x000000100b0b7c12 */ /* 0x000fe2000f8ec0ff */
[----:B0-----:R-:W-:Y:S01]  /*7590*/  @P3 IMAD R17, R19, R21, R14 ;  /* 0x0000001513113224 */ /* 0x001fe200078e020e */
[----:B------:R-:W-:Y:S01]  /*75a0*/  ULDC UR5, c[0x0][0x610] ;  /* 0x0001840000057ab9 */ /* 0x000fe20000000800 */
[----:B------:R-:W-:Y:S02]  /*75b0*/  IMAD.MOV R9, RZ, RZ, -R7 ;  /* 0x000000ffff097224 */ /* 0x000fe400078e0a07 */
[----:B------:R-:W-:-:S02]  /*75c0*/  IMAD R20, R7, UR18, R20 ;  /* 0x0000001207147c24 */ /* 0x000fc4000f8e0214 */
[----:B------:R-:W-:Y:S01]  /*75d0*/  IMAD R18, R9, UR4, R18 ;  /* 0x0000000409127c24 */ /* 0x000fe2000f8e0212 */
[----:B------:R-:W-:Y:S01]  /*75e0*/  ULDC UR4, c[0x0][0x600] ;  /* 0x0001800000047ab9 */ /* 0x000fe20000000800 */
[----:B------:R-:W-:Y:S02]  /*75f0*/  IMAD R17, R20, UR5, R17 ;  /* 0x0000000514117c24 */ /* 0x000fe4000f8e0211 */
[----:B------:R-:W-:Y:S02]  /*7600*/  IMAD R18, R18, UR4, R11 ;  /* 0x0000000412127c24 */ /* 0x000fe4000f8e020b */
[----:B------:R-:W-:-:S03]  /*7610*/  IMAD.MOV.U32 R6, RZ, RZ, 0x1 ;  /* 0x00000001ff067424 */ /* 0x000fc600078e00ff */
[----:B------:R-:W-:Y:S02]  /*7620*/  SEL R14, R18, R17, !P3 ;  /* 0x00000011120e7207 */ /* 0x000fe40005800000 */
[----:B------:R-:W-:-:S07]  /*7630*/  SEL R11, R17, R18, !P3 ;  /* 0x00000012110b7207 */ /* 0x000fce0005800000 */
.L_x_131:
[----:B------:R-:W-:Y:S05]  /*7640*/  BSYNC B1 ;  /* 0x0000000000017941 */ /* 0x000fea0003800000 */
.L_x_130:
[----:B------:R-:W-:-:S13]  /*7650*/  LOP3.LUT P1, RZ, R6, 0xff, RZ, 0xc0, !PT ;  /* 0x000000ff06ff7812 */ /* 0x000fda000782c0ff */
[----:B------:R-:W-:Y:S05]  /*7660*/  @P1 BRA `(.L_x_134) ;  /* 0xfffffff400501947 */ /* 0x000fea000383ffff */
[----:B------:R-:W-:Y:S05]  /*7670*/  BSYNC B0 ;  /* 0x0000000000007941 */ /* 0x000fea0003800000 */
.L_x_122:
[----:B------:R-:W-:-:S03]  /*7680*/  UMOV UR4, 0xffffffff ;  /* 0xffffffff00047882 */ /* 0x000fc60000000000 */
[----:B------:R-:W-:Y:S05]  /*7690*/  BRA.DIV UR4, `(.L_x_135) ;  /* 0x0000000a04f07947 */ /* 0x000fea000b800000 */
[----:B------:R-:W-:-:S13]  /*76a0*/  ELECT P0, URZ, PT ;  /* 0x00000000003f782f */ /* 0x000fda0003800000 */
.L_x_162:
[----:B------:R-:W-:Y:S04]  /*76b0*/  BSSY B0, `(.L_x_136) ;  /* 0x00000a0000007945 */ /* 0x000fe80003800000 */
[----:B------:R-:W-:Y:S05]  /*76c0*/  @!P0 BRA `(.L_x_137) ;  /* 0x0000000800788947 */ /* 0x000fea0003800000 */
[----:B------:R-:W-:-:S04]  /*76d0*/  LOP3.LUT R4, R4, 0x2, RZ, 0xfc, !PT ;  /* 0x0000000204047812 */ /* 0x000fc800078efcff */
[----:B------:R-:W-:-:S13]  /*76e0*/  ISETP.NE.AND P0, PT, R4, 0x3, PT ;  /* 0x000000030400780c */ /* 0x000fda0003f05270 */
[----:B------:R-:W-:Y:S05]  /*76f0*/  @!P0 BRA `(.L_x_138) ;  /* 0x0000000000048947 */ /* 0x000fea0003800000 */
[----:B------:R-:W-:Y:S01]  /*7700*/  BPT.TRAP 0x1 ;  /* 0x000000040000795c */ /* 0x000fe20000300000 */
.L_x_138:
[----:B------:R-:W0:Y:S01]  /*7710*/  S2R R3, SR_CgaCtaId ;  /* 0x0000000000037919 */ /* 0x000e220000008800 */
[----:B------:R-:W-:-:S04]  /*7720*/  MOV R0, 0x400 ;  /* 0x0000040000007802 */ /* 0x000fc80000000f00 */
[----:B0-----:R-:W-:Y:S02]  /*7730*/  LEA R0, R3, R0, 0x18 ;  /* 0x0000000003007211 */ /* 0x001fe400078ec0ff */
[----:B------:R-:W-:-:S03]  /*7740*/  SHF.L.U32 R3, R5, 0x1f, RZ ;  /* 0x0000001f05037819 */ /* 0x000fc600000006ff */
[----:B------:R-:W-:-:S04]  /*7750*/  VIADD R0, R0, 0x88 ;  /* 0x0000008800007836 */ /* 0x000fc80000000000 */
[C---:B------:R-:W-:Y:S02]  /*7760*/  IMAD R6, R13.reuse, 0x8, R0 ;  /* 0x000000080d067824 */ /* 0x040fe400078e0200 */
[----:B------:R-:W-:Y:S02]  /*7770*/  VIADD R13, R13, 0x1 ;  /* 0x000000010d0d7836 */ /* 0x000fe40000000000 */
[----:B------:R-:W0:Y:S03]  /*7780*/  SYNCS.PHASECHK.TRANS64.TRYWAIT P0, [R6+URZ], R3 ;  /* 0x00000003060075a7 */ /* 0x000e26000800017f */
[----:B------:R-:W-:-:S04]  /*7790*/  ISETP.NE.AND P1, PT, R13, 0x11, PT ;  /* 0x000000110d00780c */ /* 0x000fc80003f25270 */
[----:B------:R-:W-:Y:S02]  /*77a0*/  SEL R2, RZ, 0x1, P1 ;  /* 0x00000001ff027807 */ /* 0x000fe40000800000 */
[----:B------:R-:W-:Y:S02]  /*77b0*/  SEL R13, R13, RZ, P1 ;  /* 0x000000ff0d0d7207 */ /* 0x000fe40000800000 */
[----:B------:R-:W-:-:S03]  /*77c0*/  LOP3.LUT R8, R5, R2, RZ, 0x3c, !PT ;  /* 0x0000000205087212 */ /* 0x000fc600078e3cff */
[----:B------:R-:W-:Y:S01]  /*77d0*/  IMAD R7, R13, 0x8, R0 ;  /* 0x000000080d077824 */ /* 0x000fe200078e0200 */
[----:B------:R-:W-:Y:S01]  /*77e0*/  SHF.L.U32 R4, R8, 0x1f, RZ ;  /* 0x0000001f08047819 */ /* 0x000fe200000006ff */
[----:B0-----:R-:W-:Y:S06]  /*77f0*/  @!P0 BRA `(.L_x_139) ;  /* 0x0000000800bc8947 */ /* 0x001fec0003800000 */
.L_x_163:
[----:B------:R-:W1:Y:S01]  /*7800*/  SYNCS.PHASECHK.TRANS64.TRYWAIT P0, [R7+URZ], R4 ;  /* 0x00000004070075a7 */ /* 0x000e62000800017f */
[----:B------:R-:W-:-:S05]  /*7810*/  VIADD R2, R13, 0x1 ;  /* 0x000000010d027836 */ /* 0x000fca0000000000 */
[----:B------:R-:W-:-:S04]  /*7820*/  ISETP.NE.AND P1, PT, R2, 0x11, PT ;  /* 0x000000110200780c */ /* 0x000fc80003f25270 */
[----:B0-----:R-:W-:Y:S02]  /*7830*/  SEL R3, RZ, 0x1, P1 ;  /* 0x00000001ff037807 */ /* 0x001fe40000800000 */
[----:B------:R-:W-:Y:S02]  /*7840*/  SEL R9, R2, RZ, P1 ;  /* 0x000000ff02097207 */ /* 0x000fe40000800000 */
[----:B------:R-:W-:-:S03]  /*7850*/  LOP3.LUT R8, R8, R3, RZ, 0x3c, !PT ;  /* 0x0000000308087212 */ /* 0x000fc600078e3cff */
[----:B------:R-:W-:Y:S01]  /*7860*/  IMAD R6, R9, 0x8, R0 ;  /* 0x0000000809067824 */ /* 0x000fe200078e0200 */
[----:B------:R-:W-:Y:S01]  /*7870*/  SHF.L.U32 R5, R8, 0x1f, RZ ;  /* 0x0000001f08057819 */ /* 0x000fe200000006ff */
[----:B-1----:R-:W-:Y:S06]  /*7880*/  @!P0 BRA `(.L_x_140) ;  /* 0x0000000800ac8947 */ /* 0x002fec0003800000 */
.L_x_164:
[----:B------:R-:W1:Y:S01]  /*7890*/  SYNCS.PHASECHK.TRANS64.TRYWAIT P0, [R6+URZ], R5 ;  /* 0x00000005060075a7 */ /* 0x000e62000800017f */
[----:B------:R-:W-:-:S05]  /*78a0*/  VIADD R2, R9, 0x1 ;  /* 0x0000000109027836 */ /* 0x000fca0000000000 */
[----:B------:R-:W-:-:S04]  /*78b0*/  ISETP.NE.AND P1, PT, R2, 0x11, PT ;  /* 0x000000110200780c */ /* 0x000fc80003f25270 */
[----:B------:R-:W-:Y:S02]  /*78c0*/  SEL R3, RZ, 0x1, P1 ;  /* 0x00000001ff037807 */ /* 0x000fe40000800000 */
[----:B0-----:R-:W-:Y:S02]  /*78d0*/  SEL R7, R2, RZ, P1 ;  /* 0x000000ff02077207 */ /* 0x001fe40000800000 */
[----:B------:R-:W-:-:S03]  /*78e0*/  LOP3.LUT R8, R8, R3, RZ, 0x3c, !PT ;  /* 0x0000000308087212 */ /* 0x000fc600078e3cff */
[----:B------:R-:W-:Y:S01]  /*78f0*/  IMAD R9, R7, 0x8, R0 ;  /* 0x0000000807097824 */ /* 0x000fe200078e0200 */
[----:B------:R-:W-:Y:S01]  /*7900*/  SHF.L.U32 R4, R8, 0x1f, RZ ;  /* 0x0000001f08047819 */ /* 0x000fe200000006ff */
[----:B-1----:R-:W-:Y:S06]  /*7910*/  @!P0 BRA `(.L_x_141) ;  /* 0x00000008009c8947 */ /* 0x002fec0003800000 */
.L_x_165:
[----:B------:R-:W1:Y:S01]  /*7920*/  SYNCS.PHASECHK.TRANS64.TRYWAIT P0, [R9+URZ], R4 ;  /* 0x00000004090075a7 */ /* 0x000e62000800017f */
[----:B------:R-:W-:-:S05]  /*7930*/  VIADD R2, R7, 0x1 ;  /* 0x0000000107027836 */ /* 0x000fca0000000000 */
[----:B------:R-:W-:-:S04]  /*7940*/  ISETP.NE.AND P1, PT, R2, 0x11, PT ;  /* 0x000000110200780c */ /* 0x000fc80003f25270 */
[----:B------:R-:W-:Y:S02]  /*7950*/  SEL R3, RZ, 0x1, P1 ;  /* 0x00000001ff037807 */ /* 0x000fe40000800000 */
[----:B------:R-:W-:Y:S02]  /*7960*/  SEL R7, R2, RZ, P1 ;  /* 0x000000ff02077207 */ /* 0x000fe40000800000 */
[----:B------:R-:W-:-:S03]  /*7970*/  LOP3.LUT R8, R8, R3, RZ, 0x3c, !PT ;  /* 0x0000000308087212 */ /* 0x000fc600078e3cff */
[----:B0-----:R-:W-:Y:S01]  /*7980*/  IMAD R6, R7, 0x8, R0 ;  /* 0x0000000807067824 */ /* 0x001fe200078e0200 */
[----:B------:R-:W-:Y:S01]  /*7990*/  SHF.L.U32 R5, R8, 0x1f, RZ ;  /* 0x0000001f08057819 */ /* 0x000fe200000006ff */
[----:B-1----:R-:W-:Y:S06]  /*79a0*/  @!P0 BRA `(.L_x_142) ;  /* 0x00000008008c8947 */ /* 0x002fec0003800000 */
.L_x_166:
        /* <DEDUP_REMOVED lines=9> */
.L_x_167:
        /* <DEDUP_REMOVED lines=9> */
.L_x_168:
        /* <DEDUP_REMOVED lines=9> */
.L_x_169:
        /* <DEDUP_REMOVED lines=9> */
.L_x_170:
        /* <DEDUP_REMOVED lines=9> */
.L_x_171:
        /* <DEDUP_REMOVED lines=9> */
.L_x_172:
        /* <DEDUP_REMOVED lines=9> */
.L_x_173:
        /* <DEDUP_REMOVED lines=9> */
.L_x_174:
        /* <DEDUP_REMOVED lines=9> */
.L_x_175:
[----:B------:R-:W1:Y:S01]  /*7ec0*/  SYNCS.PHASECHK.TRANS64.TRYWAIT P0, [R9+URZ], R4 ;  /* 0x00000004090075a7 */ /* 0x000e62000800017f */
[----:B------:R-:W-:-:S05]  /*7ed0*/  VIADD R2, R7, 0x1 ;  /* 0x0000000107027836 */ /* 0x000fca0000000000 */
[----:B------:R-:W-:-:S04]  /*7ee0*/  ISETP.NE.AND P1, PT, R2, 0x11, PT ;  /* 0x000000110200780c */ /* 0x000fc80003f25270 */
[----:B------:R-:W-:Y:S02]  /*7ef0*/  SEL R3, RZ, 0x1, P1 ;  /* 0x00000001ff037807 */ /* 0x000fe40000800000 */
[----:B------:R-:W-:Y:S02]  /*7f00*/  SEL R7, R2, RZ, P1 ;  /* 0x000000ff02077207 */ /* 0x000fe40000800000 */
[----:B------:R-:W-:-:S03]  /*7f10*/  LOP3.LUT R8, R8, R3, RZ, 0x3c, !PT ;  /* 0x0000000308087212 */ /* 0x000fc600078e3cff */
[----:B------:R-:W-:Y:S01]  /*7f20*/  IMAD R10, R7, 0x8, R0 ;  /* 0x00000008070a7824 */ /* 0x000fe200078e0200 */
[----:B0-----:R-:W-:Y:S01]  /*7f30*/  SHF.L.U32 R5, R8, 0x1f, RZ ;  /* 0x0000001f08057819 */ /* 0x001fe200000006ff */
[----:B-1----:R-:W-:Y:S06]  /*7f40*/  @!P0 BRA `(.L_x_152) ;  /* 0x0000000400ec8947 */ /* 0x002fec0003800000 */
.L_x_176:
[----:B------:R-:W1:Y:S01]  /*7f50*/  SYNCS.PHASECHK.TRANS64.TRYWAIT P0, [R10+URZ], R5 ;  /* 0x000000050a0075a7 */ /* 0x000e62000800017f */
[----:B------:R-:W-:-:S05]  /*7f60*/  VIADD R2, R7, 0x1 ;  /* 0x0000000107027836 */ /* 0x000fca0000000000 */
[----:B------:R-:W-:-:S04]  /*7f70*/  ISETP.NE.AND P1, PT, R2, 0x11, PT ;  /* 0x000000110200780c */ /* 0x000fc80003f25270 */
[----:B------:R-:W-:Y:S02]  /*7f80*/  SEL R3, RZ, 0x1, P1 ;  /* 0x00000001ff037807 */ /* 0x000fe40000800000 */
[----:B------:R-:W-:Y:S02]  /*7f90*/  SEL R7, R2, RZ, P1 ;  /* 0x000000ff02077207 */ /* 0x000fe40000800000 */
[----:B0-----:R-:W-:-:S03]  /*7fa0*/  LOP3.LUT R9, R8, R3, RZ, 0x3c, !PT ;  /* 0x0000000308097212 */ /* 0x001fc600078e3cff */
[----:B------:R-:W-:Y:S01]  /*7fb0*/  IMAD R11, R7, 0x8, R0 ;  /* 0x00000008070b7824 */ /* 0x000fe200078e0200 */
[----:B------:R-:W-:Y:S01]  /*7fc0*/  SHF.L.U32 R6, R9, 0x1f, RZ ;  /* 0x0000001f09067819 */ /* 0x000fe200000006ff */
[----:B-1----:R-:W-:Y:S06]  /*7fd0*/  @!P0 BRA `(.L_x_153) ;  /* 0x0000000400dc8947 */ /* 0x002fec0003800000 */
.L_x_177:
[----:B------:R-:W1:Y:S01]  /*7fe0*/  SYNCS.PHASECHK.TRANS64.TRYWAIT P0, [R11+URZ], R6 ;  /* 0x000000060b0075a7 */ /* 0x000e62000800017f */
[----:B------:R-:W-:-:S05]  /*7ff0*/  VIADD R2, R7, 0x1 ;  /* 0x0000000107027836 */ /* 0x000fca0000000000 */
[----:B------:R-:W-:-:S04]  /*8000*/  ISETP.NE.AND P1, PT, R2, 0x11, PT ;  /* 0x000000110200780c */ /* 0x000fc80003f25270 */
[----:B------:R-:W-:Y:S02]  /*8010*/  SEL R4, RZ, 0x1, P1 ;  /* 0x00000001ff047807 */ /* 0x000fe40000800000 */
[----:B------:R-:W-:Y:S02]  /*8020*/  SEL R3, R2, RZ, P1 ;  /* 0x000000ff02037207 */ /* 0x000fe40000800000 */
[----:B------:R-:W-:Y:S01]  /*8030*/  LOP3.LUT R4, R9, R4, RZ, 0x3c, !PT ;  /* 0x0000000409047212 */ /* 0x000fe200078e3cff */
[----:B-1----:R-:W-:Y:S06]  /*8040*/  @!P0 BRA `(.L_x_154) ;  /* 0x0000000400d48947 */ /* 0x002fec0003800000 */
.L_x_178:
[----:B------:R-:W-:Y:S01]  /*8050*/  IMAD R3, R3, 0x8, R0 ;  /* 0x0000000803037824 */ /* 0x000fe200078e0200 */
[----:B------:R-:W-:-:S07]  /*8060*/  SHF.L.U32 R0, R4, 0x1f, RZ ;  /* 0x0000001f04007819 */ /* 0x000fce00000006ff */
.L_x_155:
[----:B--2---:R2:W3:Y:S02]  /*8070*/  SYNCS.PHASECHK.TRANS64.TRYWAIT P0, [R3+URZ], R0 ;  /* 0x00000000030075a7 */ /* 0x0044e4000800017f */
[----:B---3--:R-:W-:Y:S05]  /*8080*/  @!P0 NANOSLEEP.SYNCS 0x989680 ;  /* 0x009896800000895d */ /* 0x008fea0003900000 */
[----:B------:R-:W3:Y:S02]  /*8090*/  @!P0 SYNCS.PHASECHK.TRANS64 P0, [R3+URZ], R0 ;  /* 0x00000000030085a7 */ /* 0x000ee4000800007f */
[----:B---3--:R-:W-:Y:S05]  /*80a0*/  @!P0 BRA `(.L_x_155) ;  /* 0xfffffffc00f08947 */ /* 0x008fea000383ffff */
.L_x_137:
[----:B------:R-:W-:Y:S05]  /*80b0*/  BSYNC B0 ;  /* 0x0000000000007941 */ /* 0x000fea0003800000 */
.L_x_136:
[----:B------:R-:W-:Y:S05]  /*80c0*/  EXIT ;  /* 0x000000000000794d */ /* 0x000fea0003800000 */
.L_x_18:
[----:B-1----:R-:W-:-:S04]  /*80d0*/  IMAD.U32 R7, RZ, RZ, UR6 ;  /* 0x00000006ff077e24 */ /* 0x002fc8000f8e00ff */
[----:B------:R1:W3:Y:S03]  /*80e0*/  SYNCS.PHASECHK.TRANS64.TRYWAIT P0, [R7+URZ], R6 ;  /* 0x00000006070075a7 */ /* 0x0002e6000800017f */
[----:B---3--:R-:W-:Y:S05]  /*80f0*/  @!P0 NANOSLEEP.SYNCS 0x989680 ;  /* 0x009896800000895d */ /* 0x008fea0003900000 */
[----:B------:R-:W3:Y:S02]  /*8100*/  @!P0 SYNCS.PHASECHK.TRANS64 P0, [R7+URZ], R6 ;  /* 0x00000006070085a7 */ /* 0x000ee4000800007f */
[----:B---3--:R-:W-:Y:S05]  /*8110*/  @!P0 BRA `(.L_x_18) ;  /* 0xfffffffc00ec8947 */ /* 0x008fea000383ffff */
[----:B------:R-:W-:Y:S05]  /*8120*/  BRA `(.L_x_17) ;  /* 0xffffff94001c7947 */ /* 0x000fea000383ffff */
.L_x_24:
[----:B-1----:R-:W-:-:S04]  /*8130*/  IMAD.U32 R8, RZ, RZ, UR14 ;  /* 0x0000000eff087e24 */ /* 0x002fc8000f8e00ff */
[----:B------:R1:W3:Y:S03]  /*8140*/  SYNCS.PHASECHK.TRANS64.TRYWAIT P0, [R8+URZ], R7 ;  /* 0x00000007080075a7 */ /* 0x0002e6000800017f */
[----:B---3--:R-:W-:Y:S05]  /*8150*/  @!P0 NANOSLEEP.SYNCS 0x989680 ;  /* 0x009896800000895d */ /* 0x008fea0003900000 */
[----:B------:R-:W3:Y:S02]  /*8160*/  @!P0 SYNCS.PHASECHK.TRANS64 P0, [R8+URZ], R7 ;  /* 0x00000007080085a7 */ /* 0x000ee4000800007f */
[----:B---3--:R-:W-:Y:S05]  /*8170*/  @!P0 BRA `(.L_x_24) ;  /* 0xfffffffc00ec8947 */ /* 0x008fea000383ffff */
[----:B------:R-:W-:Y:S05]  /*8180*/  BRA `(.L_x_23) ;  /* 0xffffff9c00587947 */ /* 0x000fea000383ffff */
.L_x_123:
[----:B------:R-:W-:Y:S01]  /*8190*/  BSSY B1, `(.L_x_156) ;  /* 0x0000006000017945 */ /* 0x000fe20003800000 */
[----:B------:R-:W-:-:S07]  /*81a0*/  IMAD.MOV.U32 R6, RZ, RZ, -0x1 ;  /* 0xffffffffff067424 */ /* 0x000fce00078e00ff */
[----:B------:R-:W-:Y:S05]  /*81b0*/  WARPSYNC.COLLECTIVE R6, `(.L_x_157) ;  /* 0x00000000060c7348 */ /* 0x000fea0003c00000 */
[----:B------:R-:W-:Y:S02]  /*81c0*/  ELECT P1, UR62, PT ;  /* 0x00000000003e782f */ /* 0x000fe40003820000 */
[----:B------:R-:W-:Y:S01]  /*81d0*/  MOV R6, UR62 ;  /* 0x0000003e00067c02 */ /* 0x000fe20008000f00 */
[----:B------:R-:W-:Y:S10]  /*81e0*/  ENDCOLLECTIVE ;  /* 0x000000000000791b */ /* 0x000ff40003800000 */
.L_x_157:
[----:B------:R-:W-:Y:S05]  /*81f0*/  BSYNC B1 ;  /* 0x0000000000017941 */ /* 0x000fea0003800000 */
.L_x_156:
[----:B------:R-:W-:Y:S05]  /*8200*/  BRA `(.L_x_158) ;  /* 0xffffffe800747947 */ /* 0x000fea000383ffff */
.L_x_126:
[----:B0-----:R0:W1:Y:S02]  /*8210*/  SYNCS.PHASECHK.TRANS64.TRYWAIT P1, [R14+URZ+0x88], R9 ;  /* 0x000088090e0075a7 */ /* 0x001064000802017f */
[----:B-1----:R-:W-:Y:S05]  /*8220*/  @!P1 NANOSLEEP.SYNCS 0x989680 ;  /* 0x009896800000995d */ /* 0x002fea0003900000 */
[----:B------:R-:W1:Y:S02]  /*8230*/  @!P1 SYNCS.PHASECHK.TRANS64 P1, [R14+URZ+0x88], R9 ;  /* 0x000088090e0095a7 */ /* 0x000e64000802007f */
[----:B-1----:R-:W-:Y:S05]  /*8240*/  @!P1 BRA `(.L_x_126) ;  /* 0xfffffffc00f09947 */ /* 0x002fea000383ffff */
[----:B------:R-:W-:Y:S05]  /*8250*/  BRA `(.L_x_159) ;  /* 0xffffffe800a87947 */ /* 0x000fea000383ffff */
.L_x_135:
[----:B------:R-:W-:Y:S01]  /*8260*/  BSSY B0, `(.L_x_160) ;  /* 0x0000006000007945 */ /* 0x000fe20003800000 */
[----:B------:R-:W-:-:S07]  /*8270*/  IMAD.MOV.U32 R6, RZ, RZ, -0x1 ;  /* 0xffffffffff067424 */ /* 0x000fce00078e00ff */
[----:B------:R-:W-:Y:S05]  /*8280*/  WARPSYNC.COLLECTIVE R6, `(.L_x_161) ;  /* 0x00000000060c7348 */ /* 0x000fea0003c00000 */
[----:B------:R-:W-:Y:S02]  /*8290*/  ELECT P1, UR62, PT ;  /* 0x00000000003e782f */ /* 0x000fe40003820000 */
[----:B------:R-:W-:Y:S01]  /*82a0*/  MOV R6, UR62 ;  /* 0x0000003e00067c02 */ /* 0x000fe20008000f00 */
[----:B------:R-:W-:Y:S10]  /*82b0*/  ENDCOLLECTIVE ;  /* 0x000000000000791b */ /* 0x000ff40003800000 */
.L_x_161:
[----:B------:R-:W-:Y:S05]  /*82c0*/  BSYNC B0 ;  /* 0x0000000000007941 */ /* 0x000fea0003800000 */
.L_x_160:
[----:B------:R-:W-:Y:S01]  /*82d0*/  PLOP3.LUT P0, PT, P1, PT, PT, 0x80, 0x0 ;  /* 0x000000000000781c */ /* 0x000fe20000f0f070 */
[----:B------:R-:W-:-:S12]  /*82e0*/  BRA `(.L_x_162) ;  /* 0xfffffff000f07947 */ /* 0x000fd8000383ffff */
.L_x_139:
[----:B0-----:R0:W1:Y:S02]  /*82f0*/  SYNCS.PHASECHK.TRANS64.TRYWAIT P0, [R6+URZ], R3 ;  /* 0x00000003060075a7 */ /* 0x001064000800017f */
[----:B-1----:R-:W-:Y:S05]  /*8300*/  @!P0 NANOSLEEP.SYNCS 0x989680 ;  /* 0x009896800000895d */ /* 0x002fea0003900000 */
[----:B------:R-:W1:Y:S02]  /*8310*/  @!P0 SYNCS.PHASECHK.TRANS64 P0, [R6+URZ], R3 ;  /* 0x00000003060085a7 */ /* 0x000e64000800007f */
[----:B-1----:R-:W-:Y:S05]  /*8320*/  @!P0 BRA `(.L_x_139) ;  /* 0xfffffffc00f08947 */ /* 0x002fea000383ffff */
[----:B------:R-:W-:Y:S05]  /*8330*/  BRA `(.L_x_163) ;  /* 0xfffffff400307947 */ /* 0x000fea000383ffff */
.L_x_140:
[----:B0-----:R0:W1:Y:S02]  /*8340*/  SYNCS.PHASECHK.TRANS64.TRYWAIT P0, [R7+URZ], R4 ;  /* 0x00000004070075a7 */ /* 0x001064000800017f */
[----:B-1----:R-:W-:Y:S05]  /*8350*/  @!P0 NANOSLEEP.SYNCS 0x989680 ;  /* 0x009896800000895d */ /* 0x002fea0003900000 */
[----:B------:R-:W1:Y:S02]  /*8360*/  @!P0 SYNCS.PHASECHK.TRANS64 P0, [R7+URZ], R4 ;  /* 0x00000004070085a7 */ /* 0x000e64000800007f */
[----:B-1----:R-:W-:Y:S05]  /*8370*/  @!P0 BRA `(.L_x_140) ;  /* 0xfffffffc00f08947 */ /* 0x002fea000383ffff */
[----:B------:R-:W-:Y:S05]  /*8380*/  BRA `(.L_x_164) ;  /* 0xfffffff400407947 */ /* 0x000fea000383ffff */
.L_x_141:
[----:B0-----:R0:W1:Y:S02]  /*8390*/  SYNCS.PHASECHK.TRANS64.TRYWAIT P0, [R6+URZ], R5 ;  /* 0x00000005060075a7 */ /* 0x001064000800017f */
[----:B-1----:R-:W-:Y:S05]  /*83a0*/  @!P0 NANOSLEEP.SYNCS 0x989680 ;  /* 0x009896800000895d */ /* 0x002fea0003900000 */
[----:B------:R-:W1:Y:S02]  /*83b0*/  @!P0 SYNCS.PHASECHK.TRANS64 P0, [R6+URZ], R5 ;  /* 0x00000005060085a7 */ /* 0x000e64000800007f */
[----:B-1----:R-:W-:Y:S05]  /*83c0*/  @!P0 BRA `(.L_x_141) ;  /* 0xfffffffc00f08947 */ /* 0x002fea000383ffff */
[----:B------:R-:W-:Y:S05]  /*83d0*/  BRA `(.L_x_165) ;  /* 0xfffffff400507947 */ /* 0x000fea000383ffff */
.L_x_142:
[----:B0-----:R0:W1:Y:S02]  /*83e0*/  SYNCS.PHASECHK.TRANS64.TRYWAIT P0, [R9+URZ], R4 ;  /* 0x00000004090075a7 */ /* 0x001064000800017f */
[----:B-1----:R-:W-:Y:S05]  /*83f0*/  @!P0 NANOSLEEP.SYNCS 0x989680 ;  /* 0x009896800000895d */ /* 0x002fea0003900000 */
[----:B------:R-:W1:Y:S02]  /*8400*/  @!P0 SYNCS.PHASECHK.TRANS64 P0, [R9+URZ], R4 ;  /* 0x00000004090085a7 */ /* 0x000e64000800007f */
[----:B-1----:R-:W-:Y:S05]  /*8410*/  @!P0 BRA `(.L_x_142) ;  /* 0xfffffffc00f08947 */ /* 0x002fea000383ffff */
[----:B------:R-:W-:Y:S05]  /*8420*/  BRA `(.L_x_166) ;  /* 0xfffffff400607947 */ /* 0x000fea000383ffff */
.L_x_143:
[----:B0-----:R0:W1:Y:S02]  /*8430*/  SYNCS.PHASECHK.TRANS64.TRYWAIT P0, [R6+URZ], R5 ;  /* 0x00000005060075a7 */ /* 0x001064000800017f */
[----:B-1----:R-:W-:Y:S05]  /*8440*/  @!P0 NANOSLEEP.SYNCS 0x989680 ;  /* 0x009896800000895d */ /* 0x002fea0003900000 */
[----:B------:R-:W1:Y:S02]  /*8450*/  @!P0 SYNCS.PHASECHK.TRANS64 P0, [R6+URZ], R5 ;  /* 0x00000005060085a7 */ /* 0x000e64000800007f */
[----:B-1----:R-:W-:Y:S05]  /*8460*/  @!P0 BRA `(.L_x_143) ;  /* 0xfffffffc00f08947 */ /* 0x002fea000383ffff */
[----:B------:R-:W-:Y:S05]  /*8470*/  BRA `(.L_x_167) ;  /* 0xfffffff400707947 */ /* 0x000fea000383ffff */
.L_x_144:
[----:B0-----:R0:W1:Y:S02]  /*8480*/  SYNCS.PHASECHK.TRANS64.TRYWAIT P0, [R9+URZ], R4 ;  /* 0x00000004090075a7 */ /* 0x001064000800017f */
[----:B-1----:R-:W-:Y:S05]  /*8490*/  @!P0 NANOSLEEP.SYNCS 0x989680 ;  /* 0x009896800000895d */ /* 0x002fea0003900000 */
[----:B------:R-:W1:Y:S02]  /*84a0*/  @!P0 SYNCS.PHASECHK.TRANS64 P0, [R9+URZ], R4 ;  /* 0x00000004090085a7 */ /* 0x000e64000800007f */
[----:B-1----:R-:W-:Y:S05]  /*84b0*/  @!P0 BRA `(.L_x_144) ;  /* 0xfffffffc00f08947 */ /* 0x002fea000383ffff */
[----:B------:R-:W-:Y:S05]  /*84c0*/  BRA `(.L_x_168) ;  /* 0xfffffff400807947 */ /* 0x000fea000383ffff */
.L_x_145:
[----:B0-----:R0:W1:Y:S02]  /*84d0*/  SYNCS.PHASECHK.TRANS64.TRYWAIT P0, [R6+URZ], R5 ;  /* 0x00000005060075a7 */ /* 0x001064000800017f */
[----:B-1----:R-:W-:Y:S05]  /*84e0*/  @!P0 NANOSLEEP.SYNCS 0x989680 ;  /* 0x009896800000895d */ /* 0x002fea0003900000 */
[----:B------:R-:W1:Y:S02]  /*84f0*/  @!P0 SYNCS.PHASECHK.TRANS64 P0, [R6+URZ], R5 ;  /* 0x00000005060085a7 */ /* 0x000e64000800007f */
[----:B-1----:R-:W-:Y:S05]  /*8500*/  @!P0 BRA `(.L_x_145) ;  /* 0xfffffffc00f08947 */ /* 0x002fea000383ffff */
[----:B------:R-:W-:Y:S05]  /*8510*/  BRA `(.L_x_169) ;  /* 0xfffffff400907947 */ /* 0x000fea000383ffff */
.L_x_146:
[----:B0-----:R0:W1:Y:S02]  /*8520*/  SYNCS.PHASECHK.TRANS64.TRYWAIT P0, [R9+URZ], R4 ;  /* 0x00000004090075a7 */ /* 0x001064000800017f */
[----:B-1----:R-:W-:Y:S05]  /*8530*/  @!P0 NANOSLEEP.SYNCS 0x989680 ;  /* 0x009896800000895d */ /* 0x002fea0003900000 */
[----:B------:R-:W1:Y:S02]  /*8540*/  @!P0 SYNCS.PHASECHK.TRANS64 P0, [R9+URZ], R4 ;  /* 0x00000004090085a7 */ /* 0x000e64000800007f */
[----:B-1----:R-:W-:Y:S05]  /*8550*/  @!P0 BRA `(.L_x_146) ;  /* 0xfffffffc00f08947 */ /* 0x002fea000383ffff */
[----:B------:R-:W-:Y:S05]  /*8560*/  BRA `(.L_x_170) ;  /* 0xfffffff400a07947 */ /* 0x000fea000383ffff */
.L_x_147:
[----:B0-----:R0:W1:Y:S02]  /*8570*/  SYNCS.PHASECHK.TRANS64.TRYWAIT P0, [R6+URZ], R5 ;  /* 0x00000005060075a7 */ /* 0x001064000800017f */
[----:B-1----:R-:W-:Y:S05]  /*8580*/  @!P0 NANOSLEEP.SYNCS 0x989680 ;  /* 0x009896800000895d */ /* 0x002fea0003900000 */
[----:B------:R-:W1:Y:S02]  /*8590*/  @!P0 SYNCS.PHASECHK.TRANS64 P0, [R6+URZ], R5 ;  /* 0x00000005060085a7 */ /* 0x000e64000800007f */
[----:B-1----:R-:W-:Y:S05]  /*85a0*/  @!P0 BRA `(.L_x_147) ;  /* 0xfffffffc00f08947 */ /* 0x002fea000383ffff */
[----:B------:R-:W-:Y:S05]  /*85b0*/  BRA `(.L_x_171) ;  /* 0xfffffff400b07947 */ /* 0x000fea000383ffff */
.L_x_148:
[----:B0-----:R0:W1:Y:S02]  /*85c0*/  SYNCS.PHASECHK.TRANS64.TRYWAIT P0, [R9+URZ], R4 ;  /* 0x00000004090075a7 */ /* 0x001064000800017f */
[----:B-1----:R-:W-:Y:S05]  /*85d0*/  @!P0 NANOSLEEP.SYNCS 0x989680 ;  /* 0x009896800000895d */ /* 0x002fea0003900000 */
[----:B------:R-:W1:Y:S02]  /*85e0*/  @!P0 SYNCS.PHASECHK.TRANS64 P0, [R9+URZ], R4 ;  /* 0x00000004090085a7 */ /* 0x000e64000800007f */
[----:B-1----:R-:W-:Y:S05]  /*85f0*/  @!P0 BRA `(.L_x_148) ;  /* 0xfffffffc00f08947 */ /* 0x002fea000383ffff */
[----:B------:R-:W-:Y:S05]  /*8600*/  BRA `(.L_x_172) ;  /* 0xfffffff400c07947 */ /* 0x000fea000383ffff */
.L_x_149:
[----:B0-----:R0:W1:Y:S02]  /*8610*/  SYNCS.PHASECHK.TRANS64.TRYWAIT P0, [R6+URZ], R5 ;  /* 0x00000005060075a7 */ /* 0x001064000800017f */
[----:B-1----:R-:W-:Y:S05]  /*8620*/  @!P0 NANOSLEEP.SYNCS 0x989680 ;  /* 0x009896800000895d */ /* 0x002fea0003900000 */
[----:B------:R-:W1:Y:S02]  /*8630*/  @!P0 SYNCS.PHASECHK.TRANS64 P0, [R6+URZ], R5 ;  /* 0x00000005060085a7 */ /* 0x000e64000800007f */
[----:B-1----:R-:W-:Y:S05]  /*8640*/  @!P0 BRA `(.L_x_149) ;  /* 0xfffffffc00f08947 */ /* 0x002fea000383ffff */
[----:B------:R-:W-:Y:S05]  /*8650*/  BRA `(.L_x_173) ;  /* 0xfffffff400d07947 */ /* 0x000fea000383ffff */
.L_x_150:
[----:B0-----:R0:W1:Y:S02]  /*8660*/  SYNCS.PHASECHK.TRANS64.TRYWAIT P0, [R9+URZ], R4 ;  /* 0x00000004090075a7 */ /* 0x001064000800017f */
[----:B-1----:R-:W-:Y:S05]  /*8670*/  @!P0 NANOSLEEP.SYNCS 0x989680 ;  /* 0x009896800000895d */ /* 0x002fea0003900000 */
[----:B------:R-:W1:Y:S02]  /*8680*/  @!P0 SYNCS.PHASECHK.TRANS64 P0, [R9+URZ], R4 ;  /* 0x00000004090085a7 */ /* 0x000e64000800007f */
[----:B-1----:R-:W-:Y:S05]  /*8690*/  @!P0 BRA `(.L_x_150) ;  /* 0xfffffffc00f08947 */ /* 0x002fea000383ffff */
[----:B------:R-:W-:Y:S05]  /*86a0*/  BRA `(.L_x_174) ;  /* 0xfffffff400e07947 */ /* 0x000fea000383ffff */
.L_x_151:
[----:B0-----:R0:W1:Y:S02]  /*86b0*/  SYNCS.PHASECHK.TRANS64.TRYWAIT P0, [R6+URZ], R5 ;  /* 0x00000005060075a7 */ /* 0x001064000800017f */
[----:B-1----:R-:W-:Y:S05]  /*86c0*/  @!P0 NANOSLEEP.SYNCS 0x989680 ;  /* 0x009896800000895d */ /* 0x002fea0003900000 */
[----:B------:R-:W1:Y:S02]  /*86d0*/  @!P0 SYNCS.PHASECHK.TRANS64 P0, [R6+URZ], R5 ;  /* 0x00000005060085a7 */ /* 0x000e64000800007f */
[----:B-1----:R-:W-:Y:S05]  /*86e0*/  @!P0 BRA `(.L_x_151) ;  /* 0xfffffffc00f08947 */ /* 0x002fea000383ffff */
[----:B------:R-:W-:Y:S05]  /*86f0*/  BRA `(.L_x_175) ;  /* 0xfffffff400f07947 */ /* 0x000fea000383ffff */
.L_x_152:
[----:B0-----:R0:W1:Y:S02]  /*8700*/  SYNCS.PHASECHK.TRANS64.TRYWAIT P0, [R9+URZ], R4 ;  /* 0x00000004090075a7 */ /* 0x001064000800017f */
[----:B-1----:R-:W-:Y:S05]  /*8710*/  @!P0 NANOSLEEP.SYNCS 0x989680 ;  /* 0x009896800000895d */ /* 0x002fea0003900000 */
[----:B------:R-:W1:Y:S02]  /*8720*/  @!P0 SYNCS.PHASECHK.TRANS64 P0, [R9+URZ], R4 ;  /* 0x00000004090085a7 */ /* 0x000e64000800007f */
[----:B-1----:R-:W-:Y:S05]  /*8730*/  @!P0 BRA `(.L_x_152) ;  /* 0xfffffffc00f08947 */ /* 0x002fea000383ffff */
[----:B------:R-:W-:Y:S05]  /*8740*/  BRA `(.L_x_176) ;  /* 0xfffffff800007947 */ /* 0x000fea000383ffff */
.L_x_153:
[----:B0-----:R0:W1:Y:S02]  /*8750*/  SYNCS.PHASECHK.TRANS64.TRYWAIT P0, [R10+URZ], R5 ;  /* 0x000000050a0075a7 */ /* 0x001064000800017f */
[----:B-1----:R-:W-:Y:S05]  /*8760*/  @!P0 NANOSLEEP.SYNCS 0x989680 ;  /* 0x009896800000895d */ /* 0x002fea0003900000 */
[----:B------:R-:W1:Y:S02]  /*8770*/  @!P0 SYNCS.PHASECHK.TRANS64 P0, [R10+URZ], R5 ;  /* 0x000000050a0085a7 */ /* 0x000e64000800007f */
[----:B-1----:R-:W-:Y:S05]  /*8780*/  @!P0 BRA `(.L_x_153) ;  /* 0xfffffffc00f08947 */ /* 0x002fea000383ffff */
[----:B------:R-:W-:Y:S05]  /*8790*/  BRA `(.L_x_177) ;  /* 0xfffffff800107947 */ /* 0x000fea000383ffff */
.L_x_154:
[----:B-1----:R1:W2:Y:S02]  /*87a0*/  SYNCS.PHASECHK.TRANS64.TRYWAIT P0, [R11+URZ], R6 ;  /* 0x000000060b0075a7 */ /* 0x0022a4000800017f */
[----:B--2---:R-:W-:Y:S05]  /*87b0*/  @!P0 NANOSLEEP.SYNCS 0x989680 ;  /* 0x009896800000895d */ /* 0x004fea0003900000 */
[----:B------:R-:W2:Y:S02]  /*87c0*/  @!P0 SYNCS.PHASECHK.TRANS64 P0, [R11+URZ], R6 ;  /* 0x000000060b0085a7 */ /* 0x000ea4000800007f */
[----:B--2---:R-:W-:Y:S05]  /*87d0*/  @!P0 BRA `(.L_x_154) ;  /* 0xfffffffc00f08947 */ /* 0x004fea000383ffff */
[----:B------:R-:W-:Y:S05]  /*87e0*/  BRA `(.L_x_178) ;  /* 0xfffffff800187947 */ /* 0x000fea000383ffff */
.L_x_179:
[----:B------:R-:W-:-:S00]  /*87f0*/  BRA `(.L_x_179) ;  /* 0xfffffffc00fc7947 */ /* 0x000fc0000383ffff */
[----:B------:R-:W-:-:S00]  /*8800*/  NOP ;  /* 0x0000000000007918 */ /* 0x000fc00000000000 */
[----:B------:R-:W-:-:S00]  /*8810*/  NOP ;  /* 0x0000000000007918 */ /* 0x000fc00000000000 */
[----:B------:R-:W-:-:S00]  /*8820*/  NOP ;  /* 0x0000000000007918 */ /* 0x000fc00000000000 */
[----:B------:R-:W-:-:S00]  /*8830*/  NOP ;  /* 0x0000000000007918 */ /* 0x000fc00000000000 */
[----:B------:R-:W-:-:S00]  /*8840*/  NOP ;  /* 0x0000000000007918 */ /* 0x000fc00000000000 */
[----:B------:R-:W-:-:S00]  /*8850*/  NOP ;  /* 0x0000000000007918 */ /* 0x000fc00000000000 */
[----:B------:R-:W-:-:S00]  /*8860*/  NOP ;  /* 0x0000000000007918 */ /* 0x000fc00000000000 */
[----:B------:R-:W-:-:S00]  /*8870*/  NOP ;  /* 0x0000000000007918 */ /* 0x000fc00000000000 */
.L_x_180:


//--------------------- .nv.shared._ZN7cutlass13device_kernelINS_4gemm6kernel13GemmUniversalIN4cute5tupleIJiiiiEEENS1_10collective13CollectiveMmaINS1_37MainloopSm90TmaGmmaWarpSpecializedFP8ILi17ENS5_IJNS4_1CILi1EEESB_SB_EEENS1_35KernelTmaWarpSpecializedCooperativeEEENS5_IJNSA_ILi128EEENSA_ILi80EEENSA_ILi64EEEEEENS_12float_e4m3_tENS5_IJlSB_lEEESJ_SK_NS4_8TiledMMAINS4_8MMA_AtomIJNS4_4SM904GMMA30MMA_64x16x32_F32E4M3E4M3_SS_TNILNSO_7ScaleInE1ELSQ_1EEEEEENS4_6LayoutINS5_IJNSA_ILi2EEESB_SB_EEENS5_IJSB_NSA_ILi0EEESW_EEEEENS5_IJNS4_10UnderscoreESZ_SZ_EEEEENS4_13SM90_TMA_LOADENS4_14ComposedLayoutINS4_7SwizzleILi2ELi4ELi3EEENS4_18smem_ptr_flag_bitsILi8EEENST_INS5_IJNSA_ILi8EEESH_EEENS5_IJSH_SB_EEEEEEEvNS4_8identityES12_S1C_vS1D_EENS_8epilogue10collective6detail29Sm90TmaWarpSpecializedAdapterINS1G_15DefaultEpilogueISJ_SK_SK_NS1F_6thread17LinearCombinationISJ_Li1EffLNS1K_9ScaleType4KindE0ELNS_15FloatRoundStyleE2ESJ_EENS1_15EpilogueDefaultEEEEEvvEEEEvNT_6ParamsE --------------------------
	.section	.nv.shared._ZN7cutlass13device_kernelINS_4gemm6kernel13GemmUniversalIN4cute5tupleIJiiiiEEENS1_10collective13CollectiveMmaINS1_37MainloopSm90TmaGmmaWarpSpecializedFP8ILi17ENS5_IJNS4_1CILi1EEESB_SB_EEENS1_35KernelTmaWarpSpecializedCooperativeEEENS5_IJNSA_ILi128EEENSA_ILi80EEENSA_ILi64EEEEEENS_12float_e4m3_tENS5_IJlSB_lEEESJ_SK_NS4_8TiledMMAINS4_8MMA_AtomIJNS4_4SM904GMMA30MMA_64x16x32_F32E4M3E4M3_SS_TNILNSO_7ScaleInE1ELSQ_1EEEEEENS4_6LayoutINS5_IJNSA_ILi2EEESB_SB_EEENS5_IJSB_NSA_ILi0EEESW_EEEEENS5_IJNS4_10UnderscoreESZ_SZ_EEEEENS4_13SM90_TMA_LOADENS4_14ComposedLayoutINS4_7SwizzleILi2ELi4ELi3EEENS4_18smem_ptr_flag_bitsILi8EEENST_INS5_IJNSA_ILi8EEESH_EEENS5_IJSH_SB_EEEEEEEvNS4_8identityES12_S1C_vS1D_EENS_8epilogue10collective6detail29Sm90TmaWarpSpecializedAdapterINS1G_15DefaultEpilogueISJ_SK_SK_NS1F_6thread17LinearCombinationISJ_Li1EffLNS1K_9ScaleType4KindE0ELNS_15FloatRoundStyleE2ESJ_EENS1_15EpilogueDefaultEEEEEvvEEEEvNT_6ParamsE,"aw",@nobits
	.sectionflags	@""
	.align	16
	.zero		1024


//--------------------- .nv.shared.reserved.0     --------------------------
	.section	.nv.shared.reserved.0,"aw",@nobits
	.weak		__nv_reservedSMEM_offset_0_alias
	.size		__nv_reservedSMEM_offset_0_alias, 0, 0
	.other		__nv_reservedSMEM_offset_0_alias,@"STO_CUDA_RESERVED_SHARED STV_DEFAULT"
__nv_reservedSMEM_offset_0_alias:
	.zero		0


//--------------------- .nv.global                --------------------------
	.section	.nv.global,"aw",@nobits
.nv.global:
	.type		_ZN40_INTERNAL_435120c3_4_k_cu_ba1fe0e9_145624cute1_E,@object
	.size		_ZN40_INTERNAL_435120c3_4_k_cu_ba1fe0e9_145624cute1_E,(_ZN40_INTERNAL_435120c3_4_k_cu_ba1fe0e9_145624cuda3std3__45__cpo6cbeginE - _ZN40_INTERNAL_435120c3_4_k_cu_ba1fe0e9_145624cute1_E)
_ZN40_INTERNAL_435120c3_4_k_cu_ba1fe0e9_145624cute1_E:
	.zero		1
	.type		_ZN40_INTERNAL_435120c3_4_k_cu_ba1fe0e9_145624cuda3std3__45__cpo6cbeginE,@object
	.size		_ZN40_INTERNAL_435120c3_4_k_cu_ba1fe0e9_145624cuda3std3__45__cpo6cbeginE,(_ZN40_INTERNAL_435120c3_4_k_cu_ba1fe0e9_145624cuda3std3__48in_placeE - _ZN40_INTERNAL_435120c3_4_k_cu_ba1fe0e9_145624cuda3std3__45__cpo6cbeginE)
_ZN40_INTERNAL_435120c3_4_k_cu_ba1fe0e9_145624cuda3std3__45__cpo6cbeginE:
	.zero		1
	.type		_ZN40_INTERNAL_435120c3_4_k_cu_ba1fe0e9_145624cuda3std3__48in_placeE,@object
	.size		_ZN40_INTERNAL_435120c3_4_k_cu_ba1fe0e9_145624cuda3std3__48in_placeE,(_ZN40_INTERNAL_435120c3_4_k_cu_ba1fe0e9_145624cuda3std6ranges3__45__cpo9iter_moveE - _ZN40_INTERNAL_435120c3_4_k_cu_ba1fe0e9_145624cuda3std3__48in_placeE)
_ZN40_INTERNAL_435120c3_4_k_cu_ba1fe0e9_145624cuda3std3__48in_placeE:
	.zero		1
	.type		_ZN40_INTERNAL_435120c3_4_k_cu_ba1fe0e9_145624cuda3std6ranges3__45__cpo9iter_moveE,@object
	.size		_ZN40_INTERNAL_435120c3_4_k_cu_ba1fe0e9_145624cuda3std6ranges3__45__cpo9iter_moveE,(_ZN40_INTERNAL_435120c3_4_k_cu_ba1fe0e9_145624cuda3std3__45__cpo5beginE - _ZN40_INTERNAL_435120c3_4_k_cu_ba1fe0e9_145624cuda3std6ranges3__45__cpo9iter_moveE)
_ZN40_INTERNAL_435120c3_4_k_cu_ba1fe0e9_145624cuda3std6ranges3__45__cpo9iter_moveE:
	.zero		1
	.type		_ZN40_INTERNAL_435120c3_4_k_cu_ba1fe0e9_145624cuda3std3__45__cpo5beginE,@object
	.size		_ZN40_INTERNAL_435120c3_4_k_cu_ba1fe0e9_145624cuda3std3__45__cpo5beginE,(_ZN40_INTERNAL_435120c3_4_k_cu_ba1fe0e9_145624cuda3std3__442_GLOBAL__N__435120c3_4_k_cu_ba1fe0e9_145626ignoreE - _ZN40_INTERNAL_435120c3_4_k_cu_ba1fe0e9_145624cuda3std3__45__cpo5beginE)
_ZN40_INTERNAL_435120c3_4_k_cu_ba1fe0e9_145624cuda3std3__45__cpo5beginE:
	.zero		1
	.type		_ZN40_INTERNAL_435120c3_4_k_cu_ba1fe0e9_145624cuda3std3__442_GLOBAL__N__435120c3_4_k_cu_ba1fe0e9_145626ignoreE,@object
	.size		_ZN40_INTERNAL_435120c3_4_k_cu_ba1fe0e9_145624cuda3std3__442_GLOBAL__N__435120c3_4_k_cu_ba1fe0e9_145626ignoreE,(_ZN40_INTERNAL_435120c3_4_k_cu_ba1fe0e9_145624cute7productE - _ZN40_INTERNAL_435120c3_4_k_cu_ba1fe0e9_145624cuda3std3__442_GLOBAL__N__435120c3_4_k_cu_ba1fe0e9_145626ignoreE)
_ZN40_INTERNAL_435120c3_4_k_cu_ba1fe0e9_145624cuda3std3__442_GLOBAL__N__435120c3_4_k_cu_ba1fe0e9_145626ignoreE:
	.zero		1
	.type		_ZN40_INTERNAL_435120c3_4_k_cu_ba1fe0e9_145624cute7productE,@object
	.size		_ZN40_INTERNAL_435120c3_4_k_cu_ba1fe0e9_145624cute7productE,(_ZN40_INTERNAL_435120c3_4_k_cu_ba1fe0e9_145624cuda3std3__45__cpo3endE - _ZN40_INTERNAL_435120c3_4_k_cu_ba1fe0e9_145624cute7productE)
_ZN40_INTERNAL_435120c3_4_k_cu_ba1fe0e9_145624cute7productE:
	.zero		1
	.type		_ZN40_INTERNAL_435120c3_4_k_cu_ba1fe0e9_145624cuda3std3__45__cpo3endE,@object
	.size		_ZN40_INTERNAL_435120c3_4_k_cu_ba1fe0e9_145624cuda3std3__45__cpo3endE,(_ZN40_INTERNAL_435120c3_4_k_cu_ba1fe0e9_145624cuda3std3__419piecewise_constructE - _ZN40_INTERNAL_435120c3_4_k_cu_ba1fe0e9_145624cuda3std3__45__cpo3endE)
_ZN40_INTERNAL_435120c3_4_k_cu_ba1fe0e9_145624cuda3std3__45__cpo3endE:
	.zero		1
	.type		_ZN40_INTERNAL_435120c3_4_k_cu_ba1fe0e9_145624cuda3std3__419piecewise_constructE,@object
	.size		_ZN40_INTERNAL_435120c3_4_k_cu_ba1fe0e9_145624cuda3std3__419piecewise_constructE,(_ZN40_INTERNAL_435120c3_4_k_cu_ba1fe0e9_145624cuda3std3__45__cpo4cendE - _ZN40_INTERNAL_435120c3_4_k_cu_ba1fe0e9_145624cuda3std3__419piecewise_constructE)
_ZN40_INTERNAL_435120c3_4_k_cu_ba1fe0e9_145624cuda3std3__419piecewise_constructE:
	.zero		1
	.type		_ZN40_INTERNAL_435120c3_4_k_cu_ba1fe0e9_145624cuda3std3__45__cpo4cendE,@object
	.size		_ZN40_INTERNAL_435120c3_4_k_cu_ba1fe0e9_145624cuda3std3__45__cpo4cendE,(_ZN40_INTERNAL_435120c3_4_k_cu_ba1fe0e9_145624cuda3std6ranges3__45__cpo4swapE - _ZN40_INTERNAL_435120c3_4_k_cu_ba1fe0e9_145624cuda3std3__45__cpo4cendE)
_ZN40_INTERNAL_435120c3_4_k_cu_ba1fe0e9_145624cuda3std3__45__cpo4cendE:
	.zero		1
	.type		_ZN40_INTERNAL_435120c3_4_k_cu_ba1fe0e9_145624cuda3std6ranges3__45__cpo4swapE,@object
	.size		_ZN40_INTERNAL_435120c3_4_k_cu_ba1fe0e9_145624cuda3std6ranges3__45__cpo4swapE,(.L_7 - _ZN40_INTERNAL_435120c3_4_k_cu_ba1fe0e9_145624cuda3std6ranges3__45__cpo4swapE)
_ZN40_INTERNAL_435120c3_4_k_cu_ba1fe0e9_145624cuda3std6ranges3__45__cpo4swapE:
	.zero		1
.L_7:


//--------------------- .nv.constant0._ZN7cutlass13device_kernelINS_4gemm6kernel13GemmUniversalIN4cute5tupleIJiiiiEEENS1_10collective13CollectiveMmaINS1_37MainloopSm90TmaGmmaWarpSpecializedFP8ILi17ENS5_IJNS4_1CILi1EEESB_SB_EEENS1_35KernelTmaWarpSpecializedCooperativeEEENS5_IJNSA_ILi128EEENSA_ILi80EEENSA_ILi64EEEEEENS_12float_e4m3_tENS5_IJlSB_lEEESJ_SK_NS4_8TiledMMAINS4_8MMA_AtomIJNS4_4SM904GMMA30MMA_64x16x32_F32E4M3E4M3_SS_TNILNSO_7ScaleInE1ELSQ_1EEEEEENS4_6LayoutINS5_IJNSA_ILi2EEESB_SB_EEENS5_IJSB_NSA_ILi0EEESW_EEEEENS5_IJNS4_10UnderscoreESZ_SZ_EEEEENS4_13SM90_TMA_LOADENS4_14ComposedLayoutINS4_7SwizzleILi2ELi4ELi3EEENS4_18smem_ptr_flag_bitsILi8EEENST_INS5_IJNSA_ILi8EEESH_EEENS5_IJSH_SB_EEEEEEEvNS4_8identityES12_S1C_vS1D_EENS_8epilogue10collective6detail29Sm90TmaWarpSpecializedAdapterINS1G_15DefaultEpilogueISJ_SK_SK_NS1F_6thread17LinearCombinationISJ_Li1EffLNS1K_9ScaleType4KindE0ELNS_15FloatRoundStyleE2ESJ_EENS1_15EpilogueDefaultEEEEEvvEEEEvNT_6ParamsE --------------------------
	.section	.nv.constant0._ZN7cutlass13device_kernelINS_4gemm6kernel13GemmUniversalIN4cute5tupleIJiiiiEEENS1_10collective13CollectiveMmaINS1_37MainloopSm90TmaGmmaWarpSpecializedFP8ILi17ENS5_IJNS4_1CILi1EEESB_SB_EEENS1_35KernelTmaWarpSpecializedCooperativeEEENS5_IJNSA_ILi128EEENSA_ILi80EEENSA_ILi64EEEEEENS_12float_e4m3_tENS5_IJlSB_lEEESJ_SK_NS4_8TiledMMAINS4_8MMA_AtomIJNS4_4SM904GMMA30MMA_64x16x32_F32E4M3E4M3_SS_TNILNSO_7ScaleInE1ELSQ_1EEEEEENS4_6LayoutINS5_IJNSA_ILi2EEESB_SB_EEENS5_IJSB_NSA_ILi0EEESW_EEEEENS5_IJNS4_10UnderscoreESZ_SZ_EEEEENS4_13SM90_TMA_LOADENS4_14ComposedLayoutINS4_7SwizzleILi2ELi4ELi3EEENS4_18smem_ptr_flag_bitsILi8EEENST_INS5_IJNSA_ILi8EEESH_EEENS5_IJSH_SB_EEEEEEEvNS4_8identityES12_S1C_vS1D_EENS_8epilogue10collective6detail29Sm90TmaWarpSpecializedAdapterINS1G_15DefaultEpilogueISJ_SK_SK_NS1F_6thread17LinearCombinationISJ_Li1EffLNS1K_9ScaleType4KindE0ELNS_15FloatRoundStyleE2ESJ_EENS1_15EpilogueDefaultEEEEEvvEEEEvNT_6ParamsE,"a",@progbits
	.sectionflags	@""
	.align	4
.nv.constant0._ZN7cutlass13device_kernelINS_4gemm6kernel13GemmUniversalIN4cute5tupleIJiiiiEEENS1_10collective13CollectiveMmaINS1_37MainloopSm90TmaGmmaWarpSpecializedFP8ILi17ENS5_IJNS4_1CILi1EEESB_SB_EEENS1_35KernelTmaWarpSpecializedCooperativeEEENS5_IJNSA_ILi128EEENSA_ILi80EEENSA_ILi64EEEEEENS_12float_e4m3_tENS5_IJlSB_lEEESJ_SK_NS4_8TiledMMAINS4_8MMA_AtomIJNS4_4SM904GMMA30MMA_64x16x32_F32E4M3E4M3_SS_TNILNSO_7ScaleInE1ELSQ_1EEEEEENS4_6LayoutINS5_IJNSA_ILi2EEESB_SB_EEENS5_IJSB_NSA_ILi0EEESW_EEEEENS5_IJNS4_10UnderscoreESZ_SZ_EEEEENS4_13SM90_TMA_LOADENS4_14ComposedLayoutINS4_7SwizzleILi2ELi4ELi3EEENS4_18smem_ptr_flag_bitsILi8EEENST_INS5_IJNSA_ILi8EEESH_EEENS5_IJSH_SB_EEEEEEEvNS4_8identityES12_S1C_vS1D_EENS_8epilogue10collective6detail29Sm90TmaWarpSpecializedAdapterINS1G_15DefaultEpilogueISJ_SK_SK_NS1F_6thread17LinearCombinationISJ_Li1EffLNS1K_9ScaleType4KindE0ELNS_15FloatRoundStyleE2ESJ_EENS1_15EpilogueDefaultEEEEEvvEEEEvNT_6ParamsE:
	.zero		1664


//--------------------- SYMBOLS --------------------------

	.type		.nv.reservedSmem.offset0,@object
	.size		.nv.reservedSmem.offset0,0x4
